// auto-generated by cutlass_sweep.conv — config: {"arch": "sm_100", "cluster_m": 1, "cluster_n": 1, "conv_kind": "dgrad", "dtype": "e4m3", "ndim": 2, "tile_k": 32, "tile_m": 64, "tile_n": 64}
#include "cutlass/cutlass.h"
#include "cute/tensor.hpp"
#include "cutlass/kernel_hardware_info.hpp"
#include "cutlass/conv/convolution.h"
#include "cutlass/conv/dispatch_policy.hpp"
#include "cutlass/conv/collective/collective_builder.hpp"
#include "cutlass/conv/kernel/conv_universal.hpp"
#include "cutlass/conv/device/conv_universal_adapter.hpp"
#include "cutlass/epilogue/collective/collective_builder.hpp"

using namespace cute;
using Elem = cutlass::float_e4m3_t;
using Acc  = float;
using LayoutAB = cutlass::layout::TensorNHWC;
using LayoutC  = cutlass::layout::TensorNHWC;
constexpr auto ConvOp = cutlass::conv::Operator::kDgrad;
using TileShape    = Shape<_64, _64, Shape<_32>>;
using ClusterShape = Shape<_1, _1, _1>;

using CollectiveEpilogue = typename cutlass::epilogue::collective::CollectiveBuilder<
    cutlass::arch::Sm100, cutlass::arch::OpClassTensorOp,
    TileShape, ClusterShape,
    cutlass::epilogue::collective::EpilogueTileAuto,
    Acc, Acc,
    Elem, LayoutC, 128 / cutlass::sizeof_bits<Elem>::value,
    Elem, LayoutC, 128 / cutlass::sizeof_bits<Elem>::value,
    cutlass::epilogue::collective::EpilogueScheduleAuto
  >::CollectiveOp;

using CollectiveMainloop = typename cutlass::conv::collective::CollectiveBuilder<
    cutlass::arch::Sm100, cutlass::arch::OpClassTensorOp, ConvOp,
    Elem, LayoutAB, 128 / cutlass::sizeof_bits<Elem>::value,
    Elem, LayoutAB, 128 / cutlass::sizeof_bits<Elem>::value,
    Acc,
    TileShape, ClusterShape,
    cutlass::conv::collective::StageCountAutoCarveout<
        static_cast<int>(sizeof(typename CollectiveEpilogue::SharedStorage))>,
    cutlass::conv::collective::KernelScheduleAuto
  >::CollectiveOp;

using ProblemShape = cutlass::conv::ConvProblemShape<
    ConvOp, CollectiveMainloop::DispatchPolicy::NumSpatialDimensions>;
using ConvKernel = cutlass::conv::kernel::ConvUniversal<
    ProblemShape, CollectiveMainloop, CollectiveEpilogue>;
using Conv = cutlass::conv::device::ConvUniversalAdapter<ConvKernel>;

auto* _anchor = &cutlass::device_kernel<ConvKernel>;


// ===== COMPILED SASS (sm_100a) =====

	.target	sm_100a

	.elftype	@"ET_EXEC"


//--------------------- .note.nv.tkinfo           --------------------------
	.section	.note.nv.tkinfo,"",@"SHT_NOTE"
	.sectionflags	@"SHF_NOTE_NV_TKINFO"
	.tkinfo
        /*0018*/ 	.word	0x00000002
        /*0030*/ 	.string	""
        /*0030*/ 	.string	"ptxas"
        /*0030*/ 	.string	"Cuda compilation tools, release 13.0, V13.0.88"
        /*0030*/ 	.string	"Build cuda_13.0.r13.0/compiler.36424714_0"
        /*0030*/ 	.string	"-arch sm_100a -m 64 "



//--------------------- .note.nv.cuinfo           --------------------------
	.section	.note.nv.cuinfo,"",@"SHT_NOTE"
	.sectionflags	@"SHF_NOTE_NV_CUINFO"
        /*0018*/ 	.short	0x0002
        /*001a*/ 	.short	0x0064
        /*001c*/ 	.short	0x0082
	.zero		2


//--------------------- .nv.info                  --------------------------
	.section	.nv.info,"",@"SHT_CUDA_INFO"
	.align	4


	//----- nvinfo : EIATTR_REGCOUNT
	.align		4
        /*0000*/ 	.byte	0x04, 0x2f
        /*0002*/ 	.short	(.L_19 - .L_18)
	.align		4
.L_18:
        /*0004*/ 	.word	index@(_ZN7cutlass13device_kernelINS_4conv6kernel13ConvUniversalINS1_16ConvProblemShapeILNS1_8OperatorE1ELi2EEENS1_10collective14CollectiveConvINS1_47MainloopSm100TmaUmmaWarpSpecializedImplicitGemmILS5_1ELi54ELi2ELi1ELi2EN4cute5tupleIJNSA_1CILi1EEESD_SD_EEEEENSB_IJNSC_ILi64EEESG_NSB_IJNSC_ILi32EEEEEEEEENS_12float_e4m3_tESK_NSA_8TiledMMAINSA_8MMA_AtomIJNSA_10MMA_TraitsINSA_19SM100_MMA_F8F6F4_SSEJSK_SK_fSG_SG_NSA_17integral_constantINSA_4UMMA5MajorELSR_0EEENSP_ISR_LSR_1EEENSP_INSQ_7ScaleInELSU_0EEESV_EEEEEENSA_6LayoutISE_NSB_IJNSC_ILi0EEESZ_SZ_EEEEENSB_IJNSA_10UnderscoreES12_S12_EEEEENS7_6detail27Sm100ImplicitGemmTileTraitsINSA_20SM90_TMA_LOAD_IM2COLENSA_14ComposedLayoutINSA_7SwizzleILi1ELi4ELi3EEENSA_18smem_ptr_flag_bitsILi8EEENSY_INSB_IJNSC_ILi8EEESH_EEENSB_IJSH_SD_EEEEEEEvEENS16_INSA_13SM90_TMA_LOADENS18_INS19_ILi2ELi4ELi3EEES1C_NSY_INSB_IJSG_S1D_EEENSB_IJSD_SG_EEEEEEEvEEEENS_8epilogue10collective18CollectiveEpilogueINS1R_23Sm100TmaWarpSpecializedILi1ELi1ELi32ELb0ELb0EEEJSJ_NSB_IJNSY_ISG_SD_EES1W_EEESK_NSB_IJNSB_IJlllEEESD_SZ_EEESK_S1Z_NS1R_6fusion15FusionCallbacksIS1V_NS20_17LinearCombinationISK_fSK_fLNS_15FloatRoundStyleE2EEESJ_S1X_JEEENSA_5SM1004TMEM4LOAD26SM100_TMEM_LOAD_16dp32b32xES17_NS18_IS1K_S1C_NSY_INSB_IJS1D_SG_EEENSB_IJSG_SD_EEEEEEENSA_39AutoVectorizingCopyWithAssumedAlignmentILi128EEENSA_21SM90_TMA_STORE_IM2COLES2D_S2F_S2F_EEEvvEEEEvNT_6ParamsE)
        /*0008*/ 	.word	0x00000077


	//----- nvinfo : EIATTR_FRAME_SIZE
	.align		4
.L_19:
        /*000c*/ 	.byte	0x04, 0x11
        /*000e*/ 	.short	(.L_21 - .L_20)
	.align		4
.L_20:
        /*0010*/ 	.word	index@($__internal_2_$__cuda_sm10x_tcgen05_guardrail_trap_unallocated_columns_being_dealloced)
        /*0014*/ 	.word	0x00000008


	//----- nvinfo : EIATTR_FRAME_SIZE
	.align		4
.L_21:
        /*0018*/ 	.byte	0x04, 0x11
        /*001a*/ 	.short	(.L_23 - .L_22)
	.align		4
.L_22:
        /*001c*/ 	.word	index@($__internal_1_$__cuda_sm10x_tcgen05_guardrail_trap_phase_invalid_during_alloc)
        /*0020*/ 	.word	0x00000008


	//----- nvinfo : EIATTR_FRAME_SIZE
	.align		4
.L_23:
        /*0024*/ 	.byte	0x04, 0x11
        /*0026*/ 	.short	(.L_25 - .L_24)
	.align		4
.L_24:
        /*0028*/ 	.word	index@($__internal_0_$__cuda_sm10x_tcgen05_guardrail_trap_col_being_dealloced_not_returned_by_alloc)
        /*002c*/ 	.word	0x00000008


	//----- nvinfo : EIATTR_FRAME_SIZE
	.align		4
.L_25:
        /*0030*/ 	.byte	0x04, 0x11
        /*0032*/ 	.short	(.L_27 - .L_26)
	.align		4
.L_26:
        /*0034*/ 	.word	index@(_ZN7cutlass13device_kernelINS_4conv6kernel13ConvUniversalINS1_16ConvProblemShapeILNS1_8OperatorE1ELi2EEENS1_10collective14CollectiveConvINS1_47MainloopSm100TmaUmmaWarpSpecializedImplicitGemmILS5_1ELi54ELi2ELi1ELi2EN4cute5tupleIJNSA_1CILi1EEESD_SD_EEEEENSB_IJNSC_ILi64EEESG_NSB_IJNSC_ILi32EEEEEEEEENS_12float_e4m3_tESK_NSA_8TiledMMAINSA_8MMA_AtomIJNSA_10MMA_TraitsINSA_19SM100_MMA_F8F6F4_SSEJSK_SK_fSG_SG_NSA_17integral_constantINSA_4UMMA5MajorELSR_0EEENSP_ISR_LSR_1EEENSP_INSQ_7ScaleInELSU_0EEESV_EEEEEENSA_6LayoutISE_NSB_IJNSC_ILi0EEESZ_SZ_EEEEENSB_IJNSA_10UnderscoreES12_S12_EEEEENS7_6detail27Sm100ImplicitGemmTileTraitsINSA_20SM90_TMA_LOAD_IM2COLENSA_14ComposedLayoutINSA_7SwizzleILi1ELi4ELi3EEENSA_18smem_ptr_flag_bitsILi8EEENSY_INSB_IJNSC_ILi8EEESH_EEENSB_IJSH_SD_EEEEEEEvEENS16_INSA_13SM90_TMA_LOADENS18_INS19_ILi2ELi4ELi3EEES1C_NSY_INSB_IJSG_S1D_EEENSB_IJSD_SG_EEEEEEEvEEEENS_8epilogue10collective18CollectiveEpilogueINS1R_23Sm100TmaWarpSpecializedILi1ELi1ELi32ELb0ELb0EEEJSJ_NSB_IJNSY_ISG_SD_EES1W_EEESK_NSB_IJNSB_IJlllEEESD_SZ_EEESK_S1Z_NS1R_6fusion15FusionCallbacksIS1V_NS20_17LinearCombinationISK_fSK_fLNS_15FloatRoundStyleE2EEESJ_S1X_JEEENSA_5SM1004TMEM4LOAD26SM100_TMEM_LOAD_16dp32b32xES17_NS18_IS1K_S1C_NSY_INSB_IJS1D_SG_EEENSB_IJSG_SD_EEEEEEENSA_39AutoVectorizingCopyWithAssumedAlignmentILi128EEENSA_21SM90_TMA_STORE_IM2COLES2D_S2F_S2F_EEEvvEEEEvNT_6ParamsE)
        /*0038*/ 	.word	0x00000008


	//----- nvinfo : EIATTR_MIN_STACK_SIZE
	.align		4
.L_27:
        /*003c*/ 	.byte	0x04, 0x12
        /*003e*/ 	.short	(.L_29 - .L_28)
	.align		4
.L_28:
        /*0040*/ 	.word	index@(_ZN7cutlass13device_kernelINS_4conv6kernel13ConvUniversalINS1_16ConvProblemShapeILNS1_8OperatorE1ELi2EEENS1_10collective14CollectiveConvINS1_47MainloopSm100TmaUmmaWarpSpecializedImplicitGemmILS5_1ELi54ELi2ELi1ELi2EN4cute5tupleIJNSA_1CILi1EEESD_SD_EEEEENSB_IJNSC_ILi64EEESG_NSB_IJNSC_ILi32EEEEEEEEENS_12float_e4m3_tESK_NSA_8TiledMMAINSA_8MMA_AtomIJNSA_10MMA_TraitsINSA_19SM100_MMA_F8F6F4_SSEJSK_SK_fSG_SG_NSA_17integral_constantINSA_4UMMA5MajorELSR_0EEENSP_ISR_LSR_1EEENSP_INSQ_7ScaleInELSU_0EEESV_EEEEEENSA_6LayoutISE_NSB_IJNSC_ILi0EEESZ_SZ_EEEEENSB_IJNSA_10UnderscoreES12_S12_EEEEENS7_6detail27Sm100ImplicitGemmTileTraitsINSA_20SM90_TMA_LOAD_IM2COLENSA_14ComposedLayoutINSA_7SwizzleILi1ELi4ELi3EEENSA_18smem_ptr_flag_bitsILi8EEENSY_INSB_IJNSC_ILi8EEESH_EEENSB_IJSH_SD_EEEEEEEvEENS16_INSA_13SM90_TMA_LOADENS18_INS19_ILi2ELi4ELi3EEES1C_NSY_INSB_IJSG_S1D_EEENSB_IJSD_SG_EEEEEEEvEEEENS_8epilogue10collective18CollectiveEpilogueINS1R_23Sm100TmaWarpSpecializedILi1ELi1ELi32ELb0ELb0EEEJSJ_NSB_IJNSY_ISG_SD_EES1W_EEESK_NSB_IJNSB_IJlllEEESD_SZ_EEESK_S1Z_NS1R_6fusion15FusionCallbacksIS1V_NS20_17LinearCombinationISK_fSK_fLNS_15FloatRoundStyleE2EEESJ_S1X_JEEENSA_5SM1004TMEM4LOAD26SM100_TMEM_LOAD_16dp32b32xES17_NS18_IS1K_S1C_NSY_INSB_IJS1D_SG_EEENSB_IJSG_SD_EEEEEEENSA_39AutoVectorizingCopyWithAssumedAlignmentILi128EEENSA_21SM90_TMA_STORE_IM2COLES2D_S2F_S2F_EEEvvEEEEvNT_6ParamsE)
        /*0044*/ 	.word	0x00000008
.L_29:


//--------------------- .nv.compat                --------------------------
	.section	.nv.compat,"",@"SHT_CUDA_COMPAT_INFO"
	.align	4
        /*0000*/ 	.byte	0x02, 0x09, 0x01, 0x00, 0x02, 0x02, 0x02, 0x00, 0x02, 0x05, 0x05, 0x00, 0x03, 0x07, 0x01, 0x01
        /*0010*/ 	.byte	0x02, 0x03, 0x01, 0x00, 0x02, 0x06, 0x01, 0x00, 0x04, 0x0b, 0x08, 0x00, 0x09, 0x00, 0x00, 0x00
        /*0020*/ 	.byte	0x00, 0x00, 0x00, 0x00


//--------------------- .nv.info._ZN7cutlass13device_kernelINS_4conv6kernel13ConvUniversalINS1_16ConvProblemShapeILNS1_8OperatorE1ELi2EEENS1_10collective14CollectiveConvINS1_47MainloopSm100TmaUmmaWarpSpecializedImplicitGemmILS5_1ELi54ELi2ELi1ELi2EN4cute5tupleIJNSA_1CILi1EEESD_SD_EEEEENSB_IJNSC_ILi64EEESG_NSB_IJNSC_ILi32EEEEEEEEENS_12float_e4m3_tESK_NSA_8TiledMMAINSA_8MMA_AtomIJNSA_10MMA_TraitsINSA_19SM100_MMA_F8F6F4_SSEJSK_SK_fSG_SG_NSA_17integral_constantINSA_4UMMA5MajorELSR_0EEENSP_ISR_LSR_1EEENSP_INSQ_7ScaleInELSU_0EEESV_EEEEEENSA_6LayoutISE_NSB_IJNSC_ILi0EEESZ_SZ_EEEEENSB_IJNSA_10UnderscoreES12_S12_EEEEENS7_6detail27Sm100ImplicitGemmTileTraitsINSA_20SM90_TMA_LOAD_IM2COLENSA_14ComposedLayoutINSA_7SwizzleILi1ELi4ELi3EEENSA_18smem_ptr_flag_bitsILi8EEENSY_INSB_IJNSC_ILi8EEESH_EEENSB_IJSH_SD_EEEEEEEvEENS16_INSA_13SM90_TMA_LOADENS18_INS19_ILi2ELi4ELi3EEES1C_NSY_INSB_IJSG_S1D_EEENSB_IJSD_SG_EEEEEEEvEEEENS_8epilogue10collective18CollectiveEpilogueINS1R_23Sm100TmaWarpSpecializedILi1ELi1ELi32ELb0ELb0EEEJSJ_NSB_IJNSY_ISG_SD_EES1W_EEESK_NSB_IJNSB_IJlllEEESD_SZ_EEESK_S1Z_NS1R_6fusion15FusionCallbacksIS1V_NS20_17LinearCombinationISK_fSK_fLNS_15FloatRoundStyleE2EEESJ_S1X_JEEENSA_5SM1004TMEM4LOAD26SM100_TMEM_LOAD_16dp32b32xES17_NS18_IS1K_S1C_NSY_INSB_IJS1D_SG_EEENSB_IJSG_SD_EEEEEEENSA_39AutoVectorizingCopyWithAssumedAlignmentILi128EEENSA_21SM90_TMA_STORE_IM2COLES2D_S2F_S2F_EEEvvEEEEvNT_6ParamsE --------------------------
	.section	.nv.info._ZN7cutlass13device_kernelINS_4conv6kernel13ConvUniversalINS1_16ConvProblemShapeILNS1_8OperatorE1ELi2EEENS1_10collective14CollectiveConvINS1_47MainloopSm100TmaUmmaWarpSpecializedImplicitGemmILS5_1ELi54ELi2ELi1ELi2EN4cute5tupleIJNSA_1CILi1EEESD_SD_EEEEENSB_IJNSC_ILi64EEESG_NSB_IJNSC_ILi32EEEEEEEEENS_12float_e4m3_tESK_NSA_8TiledMMAINSA_8MMA_AtomIJNSA_10MMA_TraitsINSA_19SM100_MMA_F8F6F4_SSEJSK_SK_fSG_SG_NSA_17integral_constantINSA_4UMMA5MajorELSR_0EEENSP_ISR_LSR_1EEENSP_INSQ_7ScaleInELSU_0EEESV_EEEEEENSA_6LayoutISE_NSB_IJNSC_ILi0EEESZ_SZ_EEEEENSB_IJNSA_10UnderscoreES12_S12_EEEEENS7_6detail27Sm100ImplicitGemmTileTraitsINSA_20SM90_TMA_LOAD_IM2COLENSA_14ComposedLayoutINSA_7SwizzleILi1ELi4ELi3EEENSA_18smem_ptr_flag_bitsILi8EEENSY_INSB_IJNSC_ILi8EEESH_EEENSB_IJSH_SD_EEEEEEEvEENS16_INSA_13SM90_TMA_LOADENS18_INS19_ILi2ELi4ELi3EEES1C_NSY_INSB_IJSG_S1D_EEENSB_IJSD_SG_EEEEEEEvEEEENS_8epilogue10collective18CollectiveEpilogueINS1R_23Sm100TmaWarpSpecializedILi1ELi1ELi32ELb0ELb0EEEJSJ_NSB_IJNSY_ISG_SD_EES1W_EEESK_NSB_IJNSB_IJlllEEESD_SZ_EEESK_S1Z_NS1R_6fusion15FusionCallbacksIS1V_NS20_17LinearCombinationISK_fSK_fLNS_15FloatRoundStyleE2EEESJ_S1X_JEEENSA_5SM1004TMEM4LOAD26SM100_TMEM_LOAD_16dp32b32xES17_NS18_IS1K_S1C_NSY_INSB_IJS1D_SG_EEENSB_IJSG_SD_EEEEEEENSA_39AutoVectorizingCopyWithAssumedAlignmentILi128EEENSA_21SM90_TMA_STORE_IM2COLES2D_S2F_S2F_EEEvvEEEEvNT_6ParamsE,"",@"SHT_CUDA_INFO"
	.sectionflags	@""
	.align	4


	//----- nvinfo : EIATTR_CUDA_API_VERSION
	.align		4
        /*0000*/ 	.byte	0x04, 0x37
        /*0002*/ 	.short	(.L_31 - .L_30)
.L_30:
        /*0004*/ 	.word	0x00000082


	//----- nvinfo : EIATTR_KPARAM_INFO
	.align		4
.L_31:
        /*0008*/ 	.byte	0x04, 0x17
        /*000a*/ 	.short	(.L_33 - .L_32)
.L_32:
        /*000c*/ 	.word	0x00000000
        /*0010*/ 	.short	0x0000
        /*0012*/ 	.short	0x0000
        /*0014*/ 	.byte	0x00, 0xf0, 0x01, 0x20


	//----- nvinfo : EIATTR_AT_ENTRY_FRAGMENTS
	.align		4
.L_33:
        /*0018*/ 	.byte	0x04, 0x4f
        /*001a*/ 	.short	(.L_35 - .L_34)


	//   ....[0]....
.L_34:
        /*001c*/ 	.word	0x00000006


	//----- nvinfo : EIATTR_RESERVED_SMEM_USED
	.align		4
.L_35:
        /*0020*/ 	.byte	0x01, 0x41
	.zero		2


	//----- nvinfo : EIATTR_SPARSE_MMA_MASK
	.align		4
        /*0024*/ 	.byte	0x03, 0x50
        /*0026*/ 	.short	0x0000


	//----- nvinfo : EIATTR_TCGEN05_1CTA_USED
	.align		4
        /*0028*/ 	.byte	0x01, 0x51
	.zero		2


	//----- nvinfo : EIATTR_MAXREG_COUNT
	.align		4
        /*002c*/ 	.byte	0x03, 0x1b
        /*002e*/ 	.short	0x00ff


	//----- nvinfo : EIATTR_NUM_BARRIERS
	.align		4
        /*0030*/ 	.byte	0x02, 0x4c
        /*0032*/ 	.byte	0x07
	.zero		1


	//----- nvinfo : EIATTR_EXTERNS
	.align		4
        /*0034*/ 	.byte	0x04, 0x0f
        /*0036*/ 	.short	(.L_37 - .L_36)


	//   ....[0]....
	.align		4
.L_36:
        /*0038*/ 	.word	index@(__assertfail)


	//----- nvinfo : EIATTR_MERCURY_ISA_VERSION
	.align		4
.L_37:
        /*003c*/ 	.byte	0x03, 0x5f
        /*003e*/ 	.short	0x0101


	//----- nvinfo : EIATTR_INT_WARP_WIDE_INSTR_OFFSETS
	.align		4
        /*0040*/ 	.byte	0x04, 0x31
        /*0042*/ 	.short	(.L_39 - .L_38)


	//   ....[0]....
.L_38:
        /*0044*/ 	.word	0x00005c70


	//   ....[1]....
        /*0048*/ 	.word	0x00005c90


	//   ....[2]....
        /*004c*/ 	.word	0x00005cc0


	//   ....[3]....
        /*0050*/ 	.word	0x00006650


	//   ....[4]....
        /*0054*/ 	.word	0x00006850


	//----- nvinfo : EIATTR_COOP_GROUP_MASK_REGIDS
	.align		4
.L_39:
        /*0058*/ 	.byte	0x04, 0x29
        /*005a*/ 	.short	(.L_41 - .L_40)


	//   ....[0]....
.L_40:
        /*005c*/ 	.word	0xffffffff


	//   ....[1]....
        /*0060*/ 	.word	0xffffffff


	//   ....[2]....
        /*0064*/ 	.word	0xffffffff


	//   ....[3]....
        /*0068*/ 	.word	0xffffffff


	//   ....[4]....
        /*006c*/ 	.word	0xffffffff


	//   ....[5]....
        /*0070*/ 	.word	0xffffffff


	//   ....[6]....
        /*0074*/ 	.word	0xffffffff


	//   ....[7]....
        /*0078*/ 	.word	0xffffffff


	//   ....[8]....
        /*007c*/ 	.word	0xffffffff


	//   ....[9]....
        /*0080*/ 	.word	0xffffffff


	//   ....[10]....
        /*0084*/ 	.word	0xffffffff


	//   ....[11]....
        /*0088*/ 	.word	0xffffffff


	//----- nvinfo : EIATTR_COOP_GROUP_INSTR_OFFSETS
	.align		4
.L_41:
        /*008c*/ 	.byte	0x04, 0x28
        /*008e*/ 	.short	(.L_43 - .L_42)


	//   ....[0]....
.L_42:
        /*0090*/ 	.word	0x000000a0


	//   ....[1]....
        /*0094*/ 	.word	0x00000510


	//   ....[2]....
        /*0098*/ 	.word	0x00000cf0


	//   ....[3]....
        /*009c*/ 	.word	0x00000e30


	//   ....[4]....
        /*00a0*/ 	.word	0x00000f30


	//   ....[5]....
        /*00a4*/ 	.word	0x00001080


	//   ....[6]....
        /*00a8*/ 	.word	0x00002700


	//   ....[7]....
        /*00ac*/ 	.word	0x00005170


	//   ....[8]....
        /*00b0*/ 	.word	0x00005380


	//   ....[9]....
        /*00b4*/ 	.word	0x000053b0


	//   ....[10]....
        /*00b8*/ 	.word	0x00005b50


	//   ....[11]....
        /*00bc*/ 	.word	0x00005d90


	//----- nvinfo : EIATTR_VRC_CTA_INIT_COUNT
	.align		4
.L_43:
        /*00c0*/ 	.byte	0x02, 0x4a
        /*00c2*/ 	.byte	0x80
	.zero		1


	//----- nvinfo : EIATTR_SYSCALL_OFFSETS
	.align		4
        /*00c4*/ 	.byte	0x04, 0x46
        /*00c6*/ 	.short	(.L_45 - .L_44)


	//   ....[0]....
.L_44:
        /*00c8*/ 	.word	0x00007280


	//   ....[1]....
        /*00cc*/ 	.word	0x000073c0


	//   ....[2]....
        /*00d0*/ 	.word	0x00007ac0


	//----- nvinfo : EIATTR_MBARRIER_INSTR_OFFSETS
	.align		4
.L_45:
        /*00d4*/ 	.byte	0x04, 0x39
        /*00d6*/ 	.short	(.L_47 - .L_46)


	//   ....[0]....
.L_46:
        /*00d8*/ 	.word	0x00000610
        /*00dc*/ 	.word	0x000000ff
        /*00e0*/ 	.word	0x00000000
        /*00e4*/ 	.short	0x0100
        /*00e6*/ 	.byte	0x05
	.zero		1


	//   ....[1]....
        /*00e8*/ 	.word	0x00000620
        /*00ec*/ 	.word	0x000000ff
        /*00f0*/ 	.word	0x000001b0
        /*00f4*/ 	.short	0x0100
        /*00f6*/ 	.byte	0x05
	.zero		1


	//   ....[2]....
        /*00f8*/ 	.word	0x00000630
        /*00fc*/ 	.word	0x000000ff
        /*0100*/ 	.word	0x00000008
        /*0104*/ 	.short	0x0100
        /*0106*/ 	.byte	0x05
	.zero		1


	//   ....[3]....
        /*0108*/ 	.word	0x00000640
        /*010c*/ 	.word	0x000000ff
        /*0110*/ 	.word	0x000001b8
        /*0114*/ 	.short	0x0100
        /*0116*/ 	.byte	0x05
	.zero		1


	//   ....[4]....
        /*0118*/ 	.word	0x00000650
        /*011c*/ 	.word	0x000000ff
        /*0120*/ 	.word	0x00000010
        /*0124*/ 	.short	0x0100
        /*0126*/ 	.byte	0x05
	.zero		1


	//   ....[5]....
        /*0128*/ 	.word	0x00000660
        /*012c*/ 	.word	0x000000ff
        /*0130*/ 	.word	0x000001c0
        /*0134*/ 	.short	0x0100
        /*0136*/ 	.byte	0x05
	.zero		1


	//   ....[6]....
        /*0138*/ 	.word	0x00000670
        /*013c*/ 	.word	0x000000ff
        /*0140*/ 	.word	0x00000018
        /*0144*/ 	.short	0x0100
        /*0146*/ 	.byte	0x05
	.zero		1


	//   ....[7]....
        /*0148*/ 	.word	0x00000680
        /*014c*/ 	.word	0x000000ff
        /*0150*/ 	.word	0x000001c8
        /*0154*/ 	.short	0x0100
        /*0156*/ 	.byte	0x05
	.zero		1


	//   ....[8]....
        /*0158*/ 	.word	0x00000690
        /*015c*/ 	.word	0x000000ff
        /*0160*/ 	.word	0x00000020
        /*0164*/ 	.short	0x0100
        /*0166*/ 	.byte	0x05
	.zero		1


	//   ....[9]....
        /*0168*/ 	.word	0x000006a0
        /*016c*/ 	.word	0x000000ff
        /*0170*/ 	.word	0x000001d0
        /*0174*/ 	.short	0x0100
        /*0176*/ 	.byte	0x05
	.zero		1


	//   ....[10]....
        /*0178*/ 	.word	0x000006b0
        /*017c*/ 	.word	0x000000ff
        /*0180*/ 	.word	0x00000028
        /*0184*/ 	.short	0x0100
        /*0186*/ 	.byte	0x05
	.zero		1


	//   ....[11]....
        /*0188*/ 	.word	0x000006c0
        /*018c*/ 	.word	0x000000ff
        /*0190*/ 	.word	0x000001d8
        /*0194*/ 	.short	0x0100
        /*0196*/ 	.byte	0x05
	.zero		1


	//   ....[12]....
        /*0198*/ 	.word	0x000006d0
        /*019c*/ 	.word	0x000000ff
        /*01a0*/ 	.word	0x00000030
        /*01a4*/ 	.short	0x0100
        /*01a6*/ 	.byte	0x05
	.zero		1


	//   ....[13]....
        /*01a8*/ 	.word	0x000006e0
        /*01ac*/ 	.word	0x000000ff
        /*01b0*/ 	.word	0x000001e0
        /*01b4*/ 	.short	0x0100
        /*01b6*/ 	.byte	0x05
	.zero		1


	//   ....[14]....
        /*01b8*/ 	.word	0x000006f0
        /*01bc*/ 	.word	0x000000ff
        /*01c0*/ 	.word	0x00000038
        /*01c4*/ 	.short	0x0100
        /*01c6*/ 	.byte	0x05
	.zero		1


	//   ....[15]....
        /*01c8*/ 	.word	0x00000700
        /*01cc*/ 	.word	0x000000ff
        /*01d0*/ 	.word	0x000001e8
        /*01d4*/ 	.short	0x0100
        /*01d6*/ 	.byte	0x05
	.zero		1


	//   ....[16]....
        /*01d8*/ 	.word	0x00000710
        /*01dc*/ 	.word	0x000000ff
        /*01e0*/ 	.word	0x00000040
        /*01e4*/ 	.short	0x0100
        /*01e6*/ 	.byte	0x05
	.zero		1


	//   ....[17]....
        /*01e8*/ 	.word	0x00000720
        /*01ec*/ 	.word	0x000000ff
        /*01f0*/ 	.word	0x000001f0
        /*01f4*/ 	.short	0x0100
        /*01f6*/ 	.byte	0x05
	.zero		1


	//   ....[18]....
        /*01f8*/ 	.word	0x00000730
        /*01fc*/ 	.word	0x000000ff
        /*0200*/ 	.word	0x00000048
        /*0204*/ 	.short	0x0100
        /*0206*/ 	.byte	0x05
	.zero		1


	//   ....[19]....
        /*0208*/ 	.word	0x00000740
        /*020c*/ 	.word	0x000000ff
        /*0210*/ 	.word	0x000001f8
        /*0214*/ 	.short	0x0100
        /*0216*/ 	.byte	0x05
	.zero		1


	//   ....[20]....
        /*0218*/ 	.word	0x00000750
        /*021c*/ 	.word	0x000000ff
        /*0220*/ 	.word	0x00000050
        /*0224*/ 	.short	0x0100
        /*0226*/ 	.byte	0x05
	.zero		1


	//   ....[21]....
        /*0228*/ 	.word	0x00000760
        /*022c*/ 	.word	0x000000ff
        /*0230*/ 	.word	0x00000200
        /*0234*/ 	.short	0x0100
        /*0236*/ 	.byte	0x05
	.zero		1


	//   ....[22]....
        /*0238*/ 	.word	0x00000770
        /*023c*/ 	.word	0x000000ff
        /*0240*/ 	.word	0x00000058
        /*0244*/ 	.short	0x0100
        /*0246*/ 	.byte	0x05
	.zero		1


	//   ....[23]....
        /*0248*/ 	.word	0x00000780
        /*024c*/ 	.word	0x000000ff
        /*0250*/ 	.word	0x00000208
        /*0254*/ 	.short	0x0100
        /*0256*/ 	.byte	0x05
	.zero		1


	//   ....[24]....
        /*0258*/ 	.word	0x00000790
        /*025c*/ 	.word	0x000000ff
        /*0260*/ 	.word	0x00000060
        /*0264*/ 	.short	0x0100
        /*0266*/ 	.byte	0x05
	.zero		1


	//   ....[25]....
        /*0268*/ 	.word	0x000007a0
        /*026c*/ 	.word	0x000000ff
        /*0270*/ 	.word	0x00000210
        /*0274*/ 	.short	0x0100
        /*0276*/ 	.byte	0x05
	.zero		1


	//   ....[26]....
        /*0278*/ 	.word	0x000007b0
        /*027c*/ 	.word	0x000000ff
        /*0280*/ 	.word	0x00000068
        /*0284*/ 	.short	0x0100
        /*0286*/ 	.byte	0x05
	.zero		1


	//   ....[27]....
        /*0288*/ 	.word	0x000007c0
        /*028c*/ 	.word	0x000000ff
        /*0290*/ 	.word	0x00000218
        /*0294*/ 	.short	0x0100
        /*0296*/ 	.byte	0x05
	.zero		1


	//   ....[28]....
        /*0298*/ 	.word	0x000007d0
        /*029c*/ 	.word	0x000000ff
        /*02a0*/ 	.word	0x00000070
        /*02a4*/ 	.short	0x0100
        /*02a6*/ 	.byte	0x05
	.zero		1


	//   ....[29]....
        /*02a8*/ 	.word	0x000007e0
        /*02ac*/ 	.word	0x000000ff
        /*02b0*/ 	.word	0x00000220
        /*02b4*/ 	.short	0x0100
        /*02b6*/ 	.byte	0x05
	.zero		1


	//   ....[30]....
        /*02b8*/ 	.word	0x000007f0
        /*02bc*/ 	.word	0x000000ff
        /*02c0*/ 	.word	0x00000078
        /*02c4*/ 	.short	0x0100
        /*02c6*/ 	.byte	0x05
	.zero		1


	//   ....[31]....
        /*02c8*/ 	.word	0x00000800
        /*02cc*/ 	.word	0x000000ff
        /*02d0*/ 	.word	0x00000228
        /*02d4*/ 	.short	0x0100
        /*02d6*/ 	.byte	0x05
	.zero		1


	//   ....[32]....
        /*02d8*/ 	.word	0x00000810
        /*02dc*/ 	.word	0x000000ff
        /*02e0*/ 	.word	0x00000080
        /*02e4*/ 	.short	0x0100
        /*02e6*/ 	.byte	0x05
	.zero		1


	//   ....[33]....
        /*02e8*/ 	.word	0x00000820
        /*02ec*/ 	.word	0x000000ff
        /*02f0*/ 	.word	0x00000230
        /*02f4*/ 	.short	0x0100
        /*02f6*/ 	.byte	0x05
	.zero		1


	//   ....[34]....
        /*02f8*/ 	.word	0x00000830
        /*02fc*/ 	.word	0x000000ff
        /*0300*/ 	.word	0x00000088
        /*0304*/ 	.short	0x0100
        /*0306*/ 	.byte	0x05
	.zero		1


	//   ....[35]....
        /*0308*/ 	.word	0x00000840
        /*030c*/ 	.word	0x000000ff
        /*0310*/ 	.word	0x00000238
        /*0314*/ 	.short	0x0100
        /*0316*/ 	.byte	0x05
	.zero		1


	//   ....[36]....
        /*0318*/ 	.word	0x00000850
        /*031c*/ 	.word	0x000000ff
        /*0320*/ 	.word	0x00000090
        /*0324*/ 	.short	0x0100
        /*0326*/ 	.byte	0x05
	.zero		1


	//   ....[37]....
        /*0328*/ 	.word	0x00000860
        /*032c*/ 	.word	0x000000ff
        /*0330*/ 	.word	0x00000240
        /*0334*/ 	.short	0x0100
        /*0336*/ 	.byte	0x05
	.zero		1


	//   ....[38]....
        /*0338*/ 	.word	0x00000870
        /*033c*/ 	.word	0x000000ff
        /*0340*/ 	.word	0x00000098
        /*0344*/ 	.short	0x0100
        /*0346*/ 	.byte	0x05
	.zero		1


	//   ....[39]....
        /*0348*/ 	.word	0x00000880
        /*034c*/ 	.word	0x000000ff
        /*0350*/ 	.word	0x00000248
        /*0354*/ 	.short	0x0100
        /*0356*/ 	.byte	0x05
	.zero		1


	//   ....[40]....
        /*0358*/ 	.word	0x00000890
        /*035c*/ 	.word	0x000000ff
        /*0360*/ 	.word	0x000000a0
        /*0364*/ 	.short	0x0100
        /*0366*/ 	.byte	0x05
	.zero		1


	//   ....[41]....
        /*0368*/ 	.word	0x000008a0
        /*036c*/ 	.word	0x000000ff
        /*0370*/ 	.word	0x00000250
        /*0374*/ 	.short	0x0100
        /*0376*/ 	.byte	0x05
	.zero		1


	//   ....[42]....
        /*0378*/ 	.word	0x000008b0
        /*037c*/ 	.word	0x000000ff
        /*0380*/ 	.word	0x000000a8
        /*0384*/ 	.short	0x0100
        /*0386*/ 	.byte	0x05
	.zero		1


	//   ....[43]....
        /*0388*/ 	.word	0x000008c0
        /*038c*/ 	.word	0x000000ff
        /*0390*/ 	.word	0x00000258
        /*0394*/ 	.short	0x0100
        /*0396*/ 	.byte	0x05
	.zero		1


	//   ....[44]....
        /*0398*/ 	.word	0x000008d0
        /*039c*/ 	.word	0x000000ff
        /*03a0*/ 	.word	0x000000b0
        /*03a4*/ 	.short	0x0100
        /*03a6*/ 	.byte	0x05
	.zero		1


	//   ....[45]....
        /*03a8*/ 	.word	0x000008e0
        /*03ac*/ 	.word	0x000000ff
        /*03b0*/ 	.word	0x00000260
        /*03b4*/ 	.short	0x0100
        /*03b6*/ 	.byte	0x05
	.zero		1


	//   ....[46]....
        /*03b8*/ 	.word	0x000008f0
        /*03bc*/ 	.word	0x000000ff
        /*03c0*/ 	.word	0x000000b8
        /*03c4*/ 	.short	0x0100
        /*03c6*/ 	.byte	0x05
	.zero		1


	//   ....[47]....
        /*03c8*/ 	.word	0x00000900
        /*03cc*/ 	.word	0x000000ff
        /*03d0*/ 	.word	0x00000268
        /*03d4*/ 	.short	0x0100
        /*03d6*/ 	.byte	0x05
	.zero		1


	//   ....[48]....
        /*03d8*/ 	.word	0x00000910
        /*03dc*/ 	.word	0x000000ff
        /*03e0*/ 	.word	0x000000c0
        /*03e4*/ 	.short	0x0100
        /*03e6*/ 	.byte	0x05
	.zero		1


	//   ....[49]....
        /*03e8*/ 	.word	0x00000920
        /*03ec*/ 	.word	0x000000ff
        /*03f0*/ 	.word	0x00000270
        /*03f4*/ 	.short	0x0100
        /*03f6*/ 	.byte	0x05
	.zero		1


	//   ....[50]....
        /*03f8*/ 	.word	0x00000930
        /*03fc*/ 	.word	0x000000ff
        /*0400*/ 	.word	0x000000c8
        /*0404*/ 	.short	0x0100
        /*0406*/ 	.byte	0x05
	.zero		1


	//   ....[51]....
        /*0408*/ 	.word	0x00000940
        /*040c*/ 	.word	0x000000ff
        /*0410*/ 	.word	0x00000278
        /*0414*/ 	.short	0x0100
        /*0416*/ 	.byte	0x05
	.zero		1


	//   ....[52]....
        /*0418*/ 	.word	0x00000950
        /*041c*/ 	.word	0x000000ff
        /*0420*/ 	.word	0x000000d0
        /*0424*/ 	.short	0x0100
        /*0426*/ 	.byte	0x05
	.zero		1


	//   ....[53]....
        /*0428*/ 	.word	0x00000960
        /*042c*/ 	.word	0x000000ff
        /*0430*/ 	.word	0x00000280
        /*0434*/ 	.short	0x0100
        /*0436*/ 	.byte	0x05
	.zero		1


	//   ....[54]....
        /*0438*/ 	.word	0x00000970
        /*043c*/ 	.word	0x000000ff
        /*0440*/ 	.word	0x000000d8
        /*0444*/ 	.short	0x0100
        /*0446*/ 	.byte	0x05
	.zero		1


	//   ....[55]....
        /*0448*/ 	.word	0x00000980
        /*044c*/ 	.word	0x000000ff
        /*0450*/ 	.word	0x00000288
        /*0454*/ 	.short	0x0100
        /*0456*/ 	.byte	0x05
	.zero		1


	//   ....[56]....
        /*0458*/ 	.word	0x00000990
        /*045c*/ 	.word	0x000000ff
        /*0460*/ 	.word	0x000000e0
        /*0464*/ 	.short	0x0100
        /*0466*/ 	.byte	0x05
	.zero		1


	//   ....[57]....
        /*0468*/ 	.word	0x000009a0
        /*046c*/ 	.word	0x000000ff
        /*0470*/ 	.word	0x00000290
        /*0474*/ 	.short	0x0100
        /*0476*/ 	.byte	0x05
	.zero		1


	//   ....[58]....
        /*0478*/ 	.word	0x000009b0
        /*047c*/ 	.word	0x000000ff
        /*0480*/ 	.word	0x000000e8
        /*0484*/ 	.short	0x0100
        /*0486*/ 	.byte	0x05
	.zero		1


	//   ....[59]....
        /*0488*/ 	.word	0x000009c0
        /*048c*/ 	.word	0x000000ff
        /*0490*/ 	.word	0x00000298
        /*0494*/ 	.short	0x0100
        /*0496*/ 	.byte	0x05
	.zero		1


	//   ....[60]....
        /*0498*/ 	.word	0x000009d0
        /*049c*/ 	.word	0x000000ff
        /*04a0*/ 	.word	0x000000f0
        /*04a4*/ 	.short	0x0100
        /*04a6*/ 	.byte	0x05
	.zero		1


	//   ....[61]....
        /*04a8*/ 	.word	0x000009e0
        /*04ac*/ 	.word	0x000000ff
        /*04b0*/ 	.word	0x000002a0
        /*04b4*/ 	.short	0x0100
        /*04b6*/ 	.byte	0x05
	.zero		1


	//   ....[62]....
        /*04b8*/ 	.word	0x000009f0
        /*04bc*/ 	.word	0x000000ff
        /*04c0*/ 	.word	0x000000f8
        /*04c4*/ 	.short	0x0100
        /*04c6*/ 	.byte	0x05
	.zero		1


	//   ....[63]....
        /*04c8*/ 	.word	0x00000a00
        /*04cc*/ 	.word	0x000000ff
        /*04d0*/ 	.word	0x000002a8
        /*04d4*/ 	.short	0x0100
        /*04d6*/ 	.byte	0x05
	.zero		1


	//   ....[64]....
        /*04d8*/ 	.word	0x00000a10
        /*04dc*/ 	.word	0x000000ff
        /*04e0*/ 	.word	0x00000100
        /*04e4*/ 	.short	0x0100
        /*04e6*/ 	.byte	0x05
	.zero		1


	//   ....[65]....
        /*04e8*/ 	.word	0x00000a20
        /*04ec*/ 	.word	0x000000ff
        /*04f0*/ 	.word	0x000002b0
        /*04f4*/ 	.short	0x0100
        /*04f6*/ 	.byte	0x05
	.zero		1


	//   ....[66]....
        /*04f8*/ 	.word	0x00000a30
        /*04fc*/ 	.word	0x000000ff
        /*0500*/ 	.word	0x00000108
        /*0504*/ 	.short	0x0100
        /*0506*/ 	.byte	0x05
	.zero		1


	//   ....[67]....
        /*0508*/ 	.word	0x00000a40
        /*050c*/ 	.word	0x000000ff
        /*0510*/ 	.word	0x000002b8
        /*0514*/ 	.short	0x0100
        /*0516*/ 	.byte	0x05
	.zero		1


	//   ....[68]....
        /*0518*/ 	.word	0x00000a50
        /*051c*/ 	.word	0x000000ff
        /*0520*/ 	.word	0x00000110
        /*0524*/ 	.short	0x0100
        /*0526*/ 	.byte	0x05
	.zero		1


	//   ....[69]....
        /*0528*/ 	.word	0x00000a60
        /*052c*/ 	.word	0x000000ff
        /*0530*/ 	.word	0x000002c0
        /*0534*/ 	.short	0x0100
        /*0536*/ 	.byte	0x05
	.zero		1


	//   ....[70]....
        /*0538*/ 	.word	0x00000a70
        /*053c*/ 	.word	0x000000ff
        /*0540*/ 	.word	0x00000118
        /*0544*/ 	.short	0x0100
        /*0546*/ 	.byte	0x05
	.zero		1


	//   ....[71]....
        /*0548*/ 	.word	0x00000a80
        /*054c*/ 	.word	0x000000ff
        /*0550*/ 	.word	0x000002c8
        /*0554*/ 	.short	0x0100
        /*0556*/ 	.byte	0x05
	.zero		1


	//   ....[72]....
        /*0558*/ 	.word	0x00000a90
        /*055c*/ 	.word	0x000000ff
        /*0560*/ 	.word	0x00000120
        /*0564*/ 	.short	0x0100
        /*0566*/ 	.byte	0x05
	.zero		1


	//   ....[73]....
        /*0568*/ 	.word	0x00000aa0
        /*056c*/ 	.word	0x000000ff
        /*0570*/ 	.word	0x000002d0
        /*0574*/ 	.short	0x0100
        /*0576*/ 	.byte	0x05
	.zero		1


	//   ....[74]....
        /*0578*/ 	.word	0x00000ab0
        /*057c*/ 	.word	0x000000ff
        /*0580*/ 	.word	0x00000128
        /*0584*/ 	.short	0x0100
        /*0586*/ 	.byte	0x05
	.zero		1


	//   ....[75]....
        /*0588*/ 	.word	0x00000ac0
        /*058c*/ 	.word	0x000000ff
        /*0590*/ 	.word	0x000002d8
        /*0594*/ 	.short	0x0100
        /*0596*/ 	.byte	0x05
	.zero		1


	//   ....[76]....
        /*0598*/ 	.word	0x00000ad0
        /*059c*/ 	.word	0x000000ff
        /*05a0*/ 	.word	0x00000130
        /*05a4*/ 	.short	0x0100
        /*05a6*/ 	.byte	0x05
	.zero		1


	//   ....[77]....
        /*05a8*/ 	.word	0x00000ae0
        /*05ac*/ 	.word	0x000000ff
        /*05b0*/ 	.word	0x000002e0
        /*05b4*/ 	.short	0x0100
        /*05b6*/ 	.byte	0x05
	.zero		1


	//   ....[78]....
        /*05b8*/ 	.word	0x00000af0
        /*05bc*/ 	.word	0x000000ff
        /*05c0*/ 	.word	0x00000138
        /*05c4*/ 	.short	0x0100
        /*05c6*/ 	.byte	0x05
	.zero		1


	//   ....[79]....
        /*05c8*/ 	.word	0x00000b00
        /*05cc*/ 	.word	0x000000ff
        /*05d0*/ 	.word	0x000002e8
        /*05d4*/ 	.short	0x0100
        /*05d6*/ 	.byte	0x05
	.zero		1


	//   ....[80]....
        /*05d8*/ 	.word	0x00000b10
        /*05dc*/ 	.word	0x000000ff
        /*05e0*/ 	.word	0x00000140
        /*05e4*/ 	.short	0x0100
        /*05e6*/ 	.byte	0x05
	.zero		1


	//   ....[81]....
        /*05e8*/ 	.word	0x00000b20
        /*05ec*/ 	.word	0x000000ff
        /*05f0*/ 	.word	0x000002f0
        /*05f4*/ 	.short	0x0100
        /*05f6*/ 	.byte	0x05
	.zero		1


	//   ....[82]....
        /*05f8*/ 	.word	0x00000b30
        /*05fc*/ 	.word	0x000000ff
        /*0600*/ 	.word	0x00000148
        /*0604*/ 	.short	0x0100
        /*0606*/ 	.byte	0x05
	.zero		1


	//   ....[83]....
        /*0608*/ 	.word	0x00000b40
        /*060c*/ 	.word	0x000000ff
        /*0610*/ 	.word	0x000002f8
        /*0614*/ 	.short	0x0100
        /*0616*/ 	.byte	0x05
	.zero		1


	//   ....[84]....
        /*0618*/ 	.word	0x00000b50
        /*061c*/ 	.word	0x000000ff
        /*0620*/ 	.word	0x00000150
        /*0624*/ 	.short	0x0100
        /*0626*/ 	.byte	0x05
	.zero		1


	//   ....[85]....
        /*0628*/ 	.word	0x00000b60
        /*062c*/ 	.word	0x000000ff
        /*0630*/ 	.word	0x00000300
        /*0634*/ 	.short	0x0100
        /*0636*/ 	.byte	0x05
	.zero		1


	//   ....[86]....
        /*0638*/ 	.word	0x00000b70
        /*063c*/ 	.word	0x000000ff
        /*0640*/ 	.word	0x00000158
        /*0644*/ 	.short	0x0100
        /*0646*/ 	.byte	0x05
	.zero		1


	//   ....[87]....
        /*0648*/ 	.word	0x00000b80
        /*064c*/ 	.word	0x000000ff
        /*0650*/ 	.word	0x00000308
        /*0654*/ 	.short	0x0100
        /*0656*/ 	.byte	0x05
	.zero		1


	//   ....[88]....
        /*0658*/ 	.word	0x00000b90
        /*065c*/ 	.word	0x000000ff
        /*0660*/ 	.word	0x00000160
        /*0664*/ 	.short	0x0100
        /*0666*/ 	.byte	0x05
	.zero		1


	//   ....[89]....
        /*0668*/ 	.word	0x00000ba0
        /*066c*/ 	.word	0x000000ff
        /*0670*/ 	.word	0x00000310
        /*0674*/ 	.short	0x0100
        /*0676*/ 	.byte	0x05
	.zero		1


	//   ....[90]....
        /*0678*/ 	.word	0x00000bb0
        /*067c*/ 	.word	0x000000ff
        /*0680*/ 	.word	0x00000168
        /*0684*/ 	.short	0x0100
        /*0686*/ 	.byte	0x05
	.zero		1


	//   ....[91]....
        /*0688*/ 	.word	0x00000bc0
        /*068c*/ 	.word	0x000000ff
        /*0690*/ 	.word	0x00000318
        /*0694*/ 	.short	0x0100
        /*0696*/ 	.byte	0x05
	.zero		1


	//   ....[92]....
        /*0698*/ 	.word	0x00000bd0
        /*069c*/ 	.word	0x000000ff
        /*06a0*/ 	.word	0x00000170
        /*06a4*/ 	.short	0x0100
        /*06a6*/ 	.byte	0x05
	.zero		1


	//   ....[93]....
        /*06a8*/ 	.word	0x00000be0
        /*06ac*/ 	.word	0x000000ff
        /*06b0*/ 	.word	0x00000320
        /*06b4*/ 	.short	0x0100
        /*06b6*/ 	.byte	0x05
	.zero		1


	//   ....[94]....
        /*06b8*/ 	.word	0x00000bf0
        /*06bc*/ 	.word	0x000000ff
        /*06c0*/ 	.word	0x00000178
        /*06c4*/ 	.short	0x0100
        /*06c6*/ 	.byte	0x05
	.zero		1


	//   ....[95]....
        /*06c8*/ 	.word	0x00000c00
        /*06cc*/ 	.word	0x000000ff
        /*06d0*/ 	.word	0x00000328
        /*06d4*/ 	.short	0x0100
        /*06d6*/ 	.byte	0x05
	.zero		1


	//   ....[96]....
        /*06d8*/ 	.word	0x00000c10
        /*06dc*/ 	.word	0x000000ff
        /*06e0*/ 	.word	0x00000180
        /*06e4*/ 	.short	0x0100
        /*06e6*/ 	.byte	0x05
	.zero		1


	//   ....[97]....
        /*06e8*/ 	.word	0x00000c20
        /*06ec*/ 	.word	0x000000ff
        /*06f0*/ 	.word	0x00000330
        /*06f4*/ 	.short	0x0100
        /*06f6*/ 	.byte	0x05
	.zero		1


	//   ....[98]....
        /*06f8*/ 	.word	0x00000c30
        /*06fc*/ 	.word	0x000000ff
        /*0700*/ 	.word	0x00000188
        /*0704*/ 	.short	0x0100
        /*0706*/ 	.byte	0x05
	.zero		1


	//   ....[99]....
        /*0708*/ 	.word	0x00000c40
        /*070c*/ 	.word	0x000000ff
        /*0710*/ 	.word	0x00000338
        /*0714*/ 	.short	0x0100
        /*0716*/ 	.byte	0x05
	.zero		1


	//   ....[100]....
        /*0718*/ 	.word	0x00000c50
        /*071c*/ 	.word	0x000000ff
        /*0720*/ 	.word	0x00000190
        /*0724*/ 	.short	0x0100
        /*0726*/ 	.byte	0x05
	.zero		1


	//   ....[101]....
        /*0728*/ 	.word	0x00000c60
        /*072c*/ 	.word	0x000000ff
        /*0730*/ 	.word	0x00000340
        /*0734*/ 	.short	0x0100
        /*0736*/ 	.byte	0x05
	.zero		1


	//   ....[102]....
        /*0738*/ 	.word	0x00000c70
        /*073c*/ 	.word	0x000000ff
        /*0740*/ 	.word	0x00000198
        /*0744*/ 	.short	0x0100
        /*0746*/ 	.byte	0x05
	.zero		1


	//   ....[103]....
        /*0748*/ 	.word	0x00000c80
        /*074c*/ 	.word	0x000000ff
        /*0750*/ 	.word	0x00000348
        /*0754*/ 	.short	0x0100
        /*0756*/ 	.byte	0x05
	.zero		1


	//   ....[104]....
        /*0758*/ 	.word	0x00000c90
        /*075c*/ 	.word	0x000000ff
        /*0760*/ 	.word	0x000001a0
        /*0764*/ 	.short	0x0100
        /*0766*/ 	.byte	0x05
	.zero		1


	//   ....[105]....
        /*0768*/ 	.word	0x00000ca0
        /*076c*/ 	.word	0x000000ff
        /*0770*/ 	.word	0x00000350
        /*0774*/ 	.short	0x0100
        /*0776*/ 	.byte	0x05
	.zero		1


	//   ....[106]....
        /*0778*/ 	.word	0x00000cb0
        /*077c*/ 	.word	0x000000ff
        /*0780*/ 	.word	0x000001a8
        /*0784*/ 	.short	0x0100
        /*0786*/ 	.byte	0x05
	.zero		1


	//   ....[107]....
        /*0788*/ 	.word	0x00000cc0
        /*078c*/ 	.word	0x000000ff
        /*0790*/ 	.word	0x00000358
        /*0794*/ 	.short	0x0100
        /*0796*/ 	.byte	0x05
	.zero		1


	//   ....[108]....
        /*0798*/ 	.word	0x00000e00
        /*079c*/ 	.word	0x000000ff
        /*07a0*/ 	.word	0x00000360
        /*07a4*/ 	.short	0x0100
        /*07a6*/ 	.byte	0x07
	.zero		1


	//   ....[109]....
        /*07a8*/ 	.word	0x00000e10
        /*07ac*/ 	.word	0x000000ff
        /*07b0*/ 	.word	0x00000368
        /*07b4*/ 	.short	0x0100
        /*07b6*/ 	.byte	0x07
	.zero		1


	//   ....[110]....
        /*07b8*/ 	.word	0x00000f00
        /*07bc*/ 	.word	0x000000ff
        /*07c0*/ 	.word	0x00000370
        /*07c4*/ 	.short	0x0100
        /*07c6*/ 	.byte	0x05
	.zero		1


	//   ....[111]....
        /*07c8*/ 	.word	0x00000f10
        /*07cc*/ 	.word	0x000000ff
        /*07d0*/ 	.word	0x00000378
        /*07d4*/ 	.short	0x0100
        /*07d6*/ 	.byte	0x05
	.zero		1


	//   ....[112]....
        /*07d8*/ 	.word	0x00001050
        /*07dc*/ 	.word	0x000000ff
        /*07e0*/ 	.word	0x00000380
        /*07e4*/ 	.short	0x0100
        /*07e6*/ 	.byte	0x05
	.zero		1


	//   ....[113]....
        /*07e8*/ 	.word	0x00001060
        /*07ec*/ 	.word	0x000000ff
        /*07f0*/ 	.word	0x00000388
        /*07f4*/ 	.short	0x0100
        /*07f6*/ 	.byte	0x05
	.zero		1


	//   ....[114]....
        /*07f8*/ 	.word	0x00001190
        /*07fc*/ 	.word	0x000000ff
        /*0800*/ 	.word	0x00000390
        /*0804*/ 	.short	0x0100
        /*0806*/ 	.byte	0x07
	.zero		1


	//   ....[115]....
        /*0808*/ 	.word	0x000011a0
        /*080c*/ 	.word	0x000000ff
        /*0810*/ 	.word	0x000003a0
        /*0814*/ 	.short	0x0100
        /*0816*/ 	.byte	0x07
	.zero		1


	//   ....[116]....
        /*0818*/ 	.word	0x000011b0
        /*081c*/ 	.word	0x000000ff
        /*0820*/ 	.word	0x00000398
        /*0824*/ 	.short	0x0100
        /*0826*/ 	.byte	0x07
	.zero		1


	//   ....[117]....
        /*0828*/ 	.word	0x000011c0
        /*082c*/ 	.word	0x000000ff
        /*0830*/ 	.word	0x000003a8
        /*0834*/ 	.short	0x0100
        /*0836*/ 	.byte	0x07
	.zero		1


	//   ....[118]....
        /*0838*/ 	.word	0x00001b00
        /*083c*/ 	.word	0x000000ff
        /*0840*/ 	.word	0x000001b0
        /*0844*/ 	.short	0x010a
        /*0846*/ 	.byte	0x04
	.zero		1


	//   ....[119]....
        /*0848*/ 	.word	0x00001dc0
        /*084c*/ 	.word	0x000000ff
        /*0850*/ 	.word	0x000001b0
        /*0854*/ 	.short	0x010a
        /*0856*/ 	.byte	0x09
	.zero		1


	//   ....[120]....
        /*0858*/ 	.word	0x00001f30
        /*085c*/ 	.word	0x000000ff
        /*0860*/ 	.word	0x000001b0
        /*0864*/ 	.short	0x010a
        /*0866*/ 	.byte	0x08
	.zero		1


	//   ....[121]....
        /*0868*/ 	.word	0x000020e0
        /*086c*/ 	.word	0x000000ff
        /*0870*/ 	.word	0x00000378
        /*0874*/ 	.short	0x0101
        /*0876*/ 	.byte	0x16
	.zero		1


	//   ....[122]....
        /*0878*/ 	.word	0x00002110
        /*087c*/ 	.word	0x000000ff
        /*0880*/ 	.word	0x000001b0
        /*0884*/ 	.short	0x010a
        /*0886*/ 	.byte	0x04
	.zero		1


	//   ....[123]....
        /*0888*/ 	.word	0x000023b0
        /*088c*/ 	.word	0x000000ff
        /*0890*/ 	.word	0x000001b0
        /*0894*/ 	.short	0x010a
        /*0896*/ 	.byte	0x11
	.zero		1


	//   ....[124]....
        /*0898*/ 	.word	0x00002520
        /*089c*/ 	.word	0x000000ff
        /*08a0*/ 	.word	0x000001b0
        /*08a4*/ 	.short	0x010a
        /*08a6*/ 	.byte	0x08
	.zero		1


	//   ....[125]....
        /*08a8*/ 	.word	0x00002710
        /*08ac*/ 	.word	0x000000ff
        /*08b0*/ 	.word	0x00000380
        /*08b4*/ 	.short	0x010a
        /*08b6*/ 	.byte	0x16
	.zero		1


	//   ....[126]....
        /*08b8*/ 	.word	0x000027d0
        /*08bc*/ 	.word	0x000000ff
        /*08c0*/ 	.word	0x00000000
        /*08c4*/ 	.short	0x0101
        /*08c6*/ 	.byte	0x04
	.zero		1


	//   ....[127]....
        /*08c8*/ 	.word	0x00002cd0
        /*08cc*/ 	.word	0x000000ff
        /*08d0*/ 	.word	0x00000000
        /*08d4*/ 	.short	0x010a
        /*08d6*/ 	.byte	0x04
	.zero		1


	//   ....[128]....
        /*08d8*/ 	.word	0x00002d70
        /*08dc*/ 	.word	0x000000ff
        /*08e0*/ 	.word	0x00000000
        /*08e4*/ 	.short	0x010a
        /*08e6*/ 	.byte	0x04
	.zero		1


	//   ....[129]....
        /*08e8*/ 	.word	0x00002e10
        /*08ec*/ 	.word	0x000000ff
        /*08f0*/ 	.word	0x00000000
        /*08f4*/ 	.short	0x010a
        /*08f6*/ 	.byte	0x04
	.zero		1


	//   ....[130]....
        /*08f8*/ 	.word	0x00002eb0
        /*08fc*/ 	.word	0x000000ff
        /*0900*/ 	.word	0x00000000
        /*0904*/ 	.short	0x010a
        /*0906*/ 	.byte	0x04
	.zero		1


	//   ....[131]....
        /*0908*/ 	.word	0x00002f50
        /*090c*/ 	.word	0x000000ff
        /*0910*/ 	.word	0x00000000
        /*0914*/ 	.short	0x010a
        /*0916*/ 	.byte	0x04
	.zero		1


	//   ....[132]....
        /*0918*/ 	.word	0x00002ff0
        /*091c*/ 	.word	0x000000ff
        /*0920*/ 	.word	0x00000000
        /*0924*/ 	.short	0x010a
        /*0926*/ 	.byte	0x04
	.zero		1


	//   ....[133]....
        /*0928*/ 	.word	0x00003090
        /*092c*/ 	.word	0x000000ff
        /*0930*/ 	.word	0x00000000
        /*0934*/ 	.short	0x010a
        /*0936*/ 	.byte	0x04
	.zero		1


	//   ....[134]....
        /*0938*/ 	.word	0x00003130
        /*093c*/ 	.word	0x000000ff
        /*0940*/ 	.word	0x00000000
        /*0944*/ 	.short	0x010a
        /*0946*/ 	.byte	0x04
	.zero		1


	//   ....[135]....
        /*0948*/ 	.word	0x000031d0
        /*094c*/ 	.word	0x000000ff
        /*0950*/ 	.word	0x00000000
        /*0954*/ 	.short	0x010a
        /*0956*/ 	.byte	0x04
	.zero		1


	//   ....[136]....
        /*0958*/ 	.word	0x00003270
        /*095c*/ 	.word	0x000000ff
        /*0960*/ 	.word	0x00000000
        /*0964*/ 	.short	0x010a
        /*0966*/ 	.byte	0x04
	.zero		1


	//   ....[137]....
        /*0968*/ 	.word	0x00003310
        /*096c*/ 	.word	0x000000ff
        /*0970*/ 	.word	0x00000000
        /*0974*/ 	.short	0x010a
        /*0976*/ 	.byte	0x04
	.zero		1


	//   ....[138]....
        /*0978*/ 	.word	0x000033b0
        /*097c*/ 	.word	0x000000ff
        /*0980*/ 	.word	0x00000000
        /*0984*/ 	.short	0x010a
        /*0986*/ 	.byte	0x04
	.zero		1


	//   ....[139]....
        /*0988*/ 	.word	0x00003450
        /*098c*/ 	.word	0x000000ff
        /*0990*/ 	.word	0x00000000
        /*0994*/ 	.short	0x010a
        /*0996*/ 	.byte	0x04
	.zero		1


	//   ....[140]....
        /*0998*/ 	.word	0x000034f0
        /*099c*/ 	.word	0x000000ff
        /*09a0*/ 	.word	0x00000000
        /*09a4*/ 	.short	0x010a
        /*09a6*/ 	.byte	0x04
	.zero		1


	//   ....[141]....
        /*09a8*/ 	.word	0x00003590
        /*09ac*/ 	.word	0x000000ff
        /*09b0*/ 	.word	0x00000000
        /*09b4*/ 	.short	0x010a
        /*09b6*/ 	.byte	0x04
	.zero		1


	//   ....[142]....
        /*09b8*/ 	.word	0x00003630
        /*09bc*/ 	.word	0x000000ff
        /*09c0*/ 	.word	0x00000000
        /*09c4*/ 	.short	0x010a
        /*09c6*/ 	.byte	0x04
	.zero		1


	//   ....[143]....
        /*09c8*/ 	.word	0x000036d0
        /*09cc*/ 	.word	0x000000ff
        /*09d0*/ 	.word	0x00000000
        /*09d4*/ 	.short	0x010a
        /*09d6*/ 	.byte	0x04
	.zero		1


	//   ....[144]....
        /*09d8*/ 	.word	0x00003770
        /*09dc*/ 	.word	0x000000ff
        /*09e0*/ 	.word	0x00000000
        /*09e4*/ 	.short	0x010a
        /*09e6*/ 	.byte	0x04
	.zero		1


	//   ....[145]....
        /*09e8*/ 	.word	0x00003810
        /*09ec*/ 	.word	0x000000ff
        /*09f0*/ 	.word	0x00000000
        /*09f4*/ 	.short	0x010a
        /*09f6*/ 	.byte	0x04
	.zero		1


	//   ....[146]....
        /*09f8*/ 	.word	0x000038b0
        /*09fc*/ 	.word	0x000000ff
        /*0a00*/ 	.word	0x00000000
        /*0a04*/ 	.short	0x010a
        /*0a06*/ 	.byte	0x04
	.zero		1


	//   ....[147]....
        /*0a08*/ 	.word	0x00003950
        /*0a0c*/ 	.word	0x000000ff
        /*0a10*/ 	.word	0x00000000
        /*0a14*/ 	.short	0x010a
        /*0a16*/ 	.byte	0x04
	.zero		1


	//   ....[148]....
        /*0a18*/ 	.word	0x000039f0
        /*0a1c*/ 	.word	0x000000ff
        /*0a20*/ 	.word	0x00000000
        /*0a24*/ 	.short	0x010a
        /*0a26*/ 	.byte	0x04
	.zero		1


	//   ....[149]....
        /*0a28*/ 	.word	0x00003a90
        /*0a2c*/ 	.word	0x000000ff
        /*0a30*/ 	.word	0x00000000
        /*0a34*/ 	.short	0x010a
        /*0a36*/ 	.byte	0x04
	.zero		1


	//   ....[150]....
        /*0a38*/ 	.word	0x00003b30
        /*0a3c*/ 	.word	0x000000ff
        /*0a40*/ 	.word	0x00000000
        /*0a44*/ 	.short	0x010a
        /*0a46*/ 	.byte	0x04
	.zero		1


	//   ....[151]....
        /*0a48*/ 	.word	0x00003bd0
        /*0a4c*/ 	.word	0x000000ff
        /*0a50*/ 	.word	0x00000000
        /*0a54*/ 	.short	0x010a
        /*0a56*/ 	.byte	0x04
	.zero		1


	//   ....[152]....
        /*0a58*/ 	.word	0x00003c70
        /*0a5c*/ 	.word	0x000000ff
        /*0a60*/ 	.word	0x00000000
        /*0a64*/ 	.short	0x010a
        /*0a66*/ 	.byte	0x04
	.zero		1


	//   ....[153]....
        /*0a68*/ 	.word	0x00003d10
        /*0a6c*/ 	.word	0x000000ff
        /*0a70*/ 	.word	0x00000000
        /*0a74*/ 	.short	0x010a
        /*0a76*/ 	.byte	0x04
	.zero		1


	//   ....[154]....
        /*0a78*/ 	.word	0x00003db0
        /*0a7c*/ 	.word	0x000000ff
        /*0a80*/ 	.word	0x00000000
        /*0a84*/ 	.short	0x010a
        /*0a86*/ 	.byte	0x04
	.zero		1


	//   ....[155]....
        /*0a88*/ 	.word	0x00003e50
        /*0a8c*/ 	.word	0x000000ff
        /*0a90*/ 	.word	0x00000000
        /*0a94*/ 	.short	0x010a
        /*0a96*/ 	.byte	0x04
	.zero		1


	//   ....[156]....
        /*0a98*/ 	.word	0x00003ef0
        /*0a9c*/ 	.word	0x000000ff
        /*0aa0*/ 	.word	0x00000000
        /*0aa4*/ 	.short	0x010a
        /*0aa6*/ 	.byte	0x04
	.zero		1


	//   ....[157]....
        /*0aa8*/ 	.word	0x00003f90
        /*0aac*/ 	.word	0x000000ff
        /*0ab0*/ 	.word	0x00000000
        /*0ab4*/ 	.short	0x010a
        /*0ab6*/ 	.byte	0x04
	.zero		1


	//   ....[158]....
        /*0ab8*/ 	.word	0x00004030
        /*0abc*/ 	.word	0x000000ff
        /*0ac0*/ 	.word	0x00000000
        /*0ac4*/ 	.short	0x010a
        /*0ac6*/ 	.byte	0x04
	.zero		1


	//   ....[159]....
        /*0ac8*/ 	.word	0x000040d0
        /*0acc*/ 	.word	0x000000ff
        /*0ad0*/ 	.word	0x00000000
        /*0ad4*/ 	.short	0x010a
        /*0ad6*/ 	.byte	0x04
	.zero		1


	//   ....[160]....
        /*0ad8*/ 	.word	0x00004170
        /*0adc*/ 	.word	0x000000ff
        /*0ae0*/ 	.word	0x00000000
        /*0ae4*/ 	.short	0x010a
        /*0ae6*/ 	.byte	0x04
	.zero		1


	//   ....[161]....
        /*0ae8*/ 	.word	0x00004210
        /*0aec*/ 	.word	0x000000ff
        /*0af0*/ 	.word	0x00000000
        /*0af4*/ 	.short	0x010a
        /*0af6*/ 	.byte	0x04
	.zero		1


	//   ....[162]....
        /*0af8*/ 	.word	0x000042b0
        /*0afc*/ 	.word	0x000000ff
        /*0b00*/ 	.word	0x00000000
        /*0b04*/ 	.short	0x010a
        /*0b06*/ 	.byte	0x04
	.zero		1


	//   ....[163]....
        /*0b08*/ 	.word	0x00004350
        /*0b0c*/ 	.word	0x000000ff
        /*0b10*/ 	.word	0x00000000
        /*0b14*/ 	.short	0x010a
        /*0b16*/ 	.byte	0x04
	.zero		1


	//   ....[164]....
        /*0b18*/ 	.word	0x000043f0
        /*0b1c*/ 	.word	0x000000ff
        /*0b20*/ 	.word	0x00000000
        /*0b24*/ 	.short	0x010a
        /*0b26*/ 	.byte	0x04
	.zero		1


	//   ....[165]....
        /*0b28*/ 	.word	0x00004490
        /*0b2c*/ 	.word	0x000000ff
        /*0b30*/ 	.word	0x00000000
        /*0b34*/ 	.short	0x010a
        /*0b36*/ 	.byte	0x04
	.zero		1


	//   ....[166]....
        /*0b38*/ 	.word	0x00004530
        /*0b3c*/ 	.word	0x000000ff
        /*0b40*/ 	.word	0x00000000
        /*0b44*/ 	.short	0x010a
        /*0b46*/ 	.byte	0x04
	.zero		1


	//   ....[167]....
        /*0b48*/ 	.word	0x000045d0
        /*0b4c*/ 	.word	0x000000ff
        /*0b50*/ 	.word	0x00000000
        /*0b54*/ 	.short	0x010a
        /*0b56*/ 	.byte	0x04
	.zero		1


	//   ....[168]....
        /*0b58*/ 	.word	0x00004670
        /*0b5c*/ 	.word	0x000000ff
        /*0b60*/ 	.word	0x00000000
        /*0b64*/ 	.short	0x010a
        /*0b66*/ 	.byte	0x04
	.zero		1


	//   ....[169]....
        /*0b68*/ 	.word	0x00004710
        /*0b6c*/ 	.word	0x000000ff
        /*0b70*/ 	.word	0x00000000
        /*0b74*/ 	.short	0x010a
        /*0b76*/ 	.byte	0x04
	.zero		1


	//   ....[170]....
        /*0b78*/ 	.word	0x000047b0
        /*0b7c*/ 	.word	0x000000ff
        /*0b80*/ 	.word	0x00000000
        /*0b84*/ 	.short	0x010a
        /*0b86*/ 	.byte	0x04
	.zero		1


	//   ....[171]....
        /*0b88*/ 	.word	0x00004850
        /*0b8c*/ 	.word	0x000000ff
        /*0b90*/ 	.word	0x00000000
        /*0b94*/ 	.short	0x010a
        /*0b96*/ 	.byte	0x04
	.zero		1


	//   ....[172]....
        /*0b98*/ 	.word	0x000048f0
        /*0b9c*/ 	.word	0x000000ff
        /*0ba0*/ 	.word	0x00000000
        /*0ba4*/ 	.short	0x010a
        /*0ba6*/ 	.byte	0x04
	.zero		1


	//   ....[173]....
        /*0ba8*/ 	.word	0x00004990
        /*0bac*/ 	.word	0x000000ff
        /*0bb0*/ 	.word	0x00000000
        /*0bb4*/ 	.short	0x010a
        /*0bb6*/ 	.byte	0x04
	.zero		1


	//   ....[174]....
        /*0bb8*/ 	.word	0x00004a30
        /*0bbc*/ 	.word	0x000000ff
        /*0bc0*/ 	.word	0x00000000
        /*0bc4*/ 	.short	0x010a
        /*0bc6*/ 	.byte	0x04
	.zero		1


	//   ....[175]....
        /*0bc8*/ 	.word	0x00004ad0
        /*0bcc*/ 	.word	0x000000ff
        /*0bd0*/ 	.word	0x00000000
        /*0bd4*/ 	.short	0x010a
        /*0bd6*/ 	.byte	0x04
	.zero		1


	//   ....[176]....
        /*0bd8*/ 	.word	0x00004b70
        /*0bdc*/ 	.word	0x000000ff
        /*0be0*/ 	.word	0x00000000
        /*0be4*/ 	.short	0x010a
        /*0be6*/ 	.byte	0x04
	.zero		1


	//   ....[177]....
        /*0be8*/ 	.word	0x00004c10
        /*0bec*/ 	.word	0x000000ff
        /*0bf0*/ 	.word	0x00000000
        /*0bf4*/ 	.short	0x010a
        /*0bf6*/ 	.byte	0x04
	.zero		1


	//   ....[178]....
        /*0bf8*/ 	.word	0x00004cb0
        /*0bfc*/ 	.word	0x000000ff
        /*0c00*/ 	.word	0x00000000
        /*0c04*/ 	.short	0x010a
        /*0c06*/ 	.byte	0x04
	.zero		1


	//   ....[179]....
        /*0c08*/ 	.word	0x00004d50
        /*0c0c*/ 	.word	0x000000ff
        /*0c10*/ 	.word	0x00000000
        /*0c14*/ 	.short	0x010a
        /*0c16*/ 	.byte	0x04
	.zero		1


	//   ....[180]....
        /*0c18*/ 	.word	0x00004e00
        /*0c1c*/ 	.word	0x00000000
        /*0c20*/ 	.word	0x00000000
        /*0c24*/ 	.short	0x010a
        /*0c26*/ 	.byte	0xff
	.zero		1


	//   ....[181]....
        /*0c28*/ 	.word	0x00004f30
        /*0c2c*/ 	.word	0x000000ff
        /*0c30*/ 	.word	0x00000388
        /*0c34*/ 	.short	0x010a
        /*0c36*/ 	.byte	0x30
	.zero		1


	//   ....[182]....
        /*0c38*/ 	.word	0x00004fd0
        /*0c3c*/ 	.word	0x000000ff
        /*0c40*/ 	.word	0x00000380
        /*0c44*/ 	.short	0x010a
        /*0c46*/ 	.byte	0x30
	.zero		1


	//   ....[183]....
        /*0c48*/ 	.word	0x00005070
        /*0c4c*/ 	.word	0x000000ff
        /*0c50*/ 	.word	0x00000000
        /*0c54*/ 	.short	0x0101
        /*0c56*/ 	.byte	0x06
	.zero		1


	//   ....[184]....
        /*0c58*/ 	.word	0x000050b0
        /*0c5c*/ 	.word	0x000000ff
        /*0c60*/ 	.word	0x00000388
        /*0c64*/ 	.short	0x0106
        /*0c66*/ 	.byte	0x30
	.zero		1


	//   ....[185]....
        /*0c68*/ 	.word	0x000050f0
        /*0c6c*/ 	.word	0x00000000
        /*0c70*/ 	.word	0x00000388
        /*0c74*/ 	.short	0x010a
        /*0c76*/ 	.byte	0xff
	.zero		1


	//   ....[186]....
        /*0c78*/ 	.word	0x000055d0
        /*0c7c*/ 	.word	0x000000ff
        /*0c80*/ 	.word	0x00000380
        /*0c84*/ 	.short	0x010a
        /*0c86*/ 	.byte	0x06
	.zero		1


	//   ....[187]....
        /*0c88*/ 	.word	0x00005680
        /*0c8c*/ 	.word	0x000000ff
        /*0c90*/ 	.word	0x00000000
        /*0c94*/ 	.short	0x0101
        /*0c96*/ 	.byte	0x05
	.zero		1


	//   ....[188]....
        /*0c98*/ 	.word	0x00005690
        /*0c9c*/ 	.word	0x000000ff
        /*0ca0*/ 	.word	0x000003a0
        /*0ca4*/ 	.short	0x010a
        /*0ca6*/ 	.byte	0x08
	.zero		1


	//   ....[189]....
        /*0ca8*/ 	.word	0x00005720
        /*0cac*/ 	.word	0x000000ff
        /*0cb0*/ 	.word	0x00000000
        /*0cb4*/ 	.short	0x010a
        /*0cb6*/ 	.byte	0x04
	.zero		1


	//   ....[190]....
        /*0cb8*/ 	.word	0x00005790
        /*0cbc*/ 	.word	0x000000ff
        /*0cc0*/ 	.word	0x00000000
        /*0cc4*/ 	.short	0x010a
        /*0cc6*/ 	.byte	0x07
	.zero		1


	//   ....[191]....
        /*0cc8*/ 	.word	0x000058c0
        /*0ccc*/ 	.word	0x000000ff
        /*0cd0*/ 	.word	0x00000000
        /*0cd4*/ 	.short	0x010a
        /*0cd6*/ 	.byte	0x04
	.zero		1


	//   ....[192]....
        /*0cd8*/ 	.word	0x00005aa0
        /*0cdc*/ 	.word	0x000000ff
        /*0ce0*/ 	.word	0x00000000
        /*0ce4*/ 	.short	0x010a
        /*0ce6*/ 	.byte	0x05
	.zero		1


	//   ....[193]....
        /*0ce8*/ 	.word	0x00005b30
        /*0cec*/ 	.word	0x000000ff
        /*0cf0*/ 	.word	0x00000000
        /*0cf4*/ 	.short	0x010a
        /*0cf6*/ 	.byte	0x07
	.zero		1


	//   ....[194]....
        /*0cf8*/ 	.word	0x00005f70
        /*0cfc*/ 	.word	0x000000ff
        /*0d00*/ 	.word	0x00000380
        /*0d04*/ 	.short	0x010a
        /*0d06*/ 	.byte	0x0e
	.zero		1


	//   ....[195]....
        /*0d08*/ 	.word	0x00006060
        /*0d0c*/ 	.word	0x000000ff
        /*0d10*/ 	.word	0x00000000
        /*0d14*/ 	.short	0x0101
        /*0d16*/ 	.byte	0x10
	.zero		1


	//   ....[196]....
        /*0d18*/ 	.word	0x00006380
        /*0d1c*/ 	.word	0x000000ff
        /*0d20*/ 	.word	0x00000378
        /*0d24*/ 	.short	0x010a
        /*0d26*/ 	.byte	0x0e
	.zero		1


	//   ....[197]....
        /*0d28*/ 	.word	0x000064e0
        /*0d2c*/ 	.word	0x000000ff
        /*0d30*/ 	.word	0x00000368
        /*0d34*/ 	.short	0x010a
        /*0d36*/ 	.byte	0x0e
	.zero		1


	//   ....[198]....
        /*0d38*/ 	.word	0x000068a0
        /*0d3c*/ 	.word	0x000000ff
        /*0d40*/ 	.word	0x00000360
        /*0d44*/ 	.short	0x010b
        /*0d46*/ 	.byte	0x0e
	.zero		1


	//   ....[199]....
        /*0d48*/ 	.word	0x000068c0
        /*0d4c*/ 	.word	0x000000ff
        /*0d50*/ 	.word	0x00000000
        /*0d54*/ 	.short	0x0101
        /*0d56*/ 	.byte	0x30
	.zero		1


	//   ....[200]....
        /*0d58*/ 	.word	0x00006900
        /*0d5c*/ 	.word	0x00000000
        /*0d60*/ 	.word	0x00000368
        /*0d64*/ 	.short	0x010a
        /*0d66*/ 	.byte	0xff
	.zero		1


	//   ....[201]....
        /*0d68*/ 	.word	0x00006c80
        /*0d6c*/ 	.word	0x000000ff
        /*0d70*/ 	.word	0x00000380
        /*0d74*/ 	.short	0x010a
        /*0d76*/ 	.byte	0x2f
	.zero		1


	//   ....[202]....
        /*0d78*/ 	.word	0x00006da0
        /*0d7c*/ 	.word	0x000000ff
        /*0d80*/ 	.word	0x00000000
        /*0d84*/ 	.short	0x0101
        /*0d86*/ 	.byte	0x04
	.zero		1


	//   ....[203]....
        /*0d88*/ 	.word	0x00007700
        /*0d8c*/ 	.word	0x000000ff
        /*0d90*/ 	.word	0x00000360
        /*0d94*/ 	.short	0x010a
        /*0d96*/ 	.byte	0x2f
	.zero		1


	//   ....[204]....
        /*0d98*/ 	.word	0x00007710
        /*0d9c*/ 	.word	0x00000058
        /*0da0*/ 	.word	0x00000390
        /*0da4*/ 	.short	0x010a
        /*0da6*/ 	.byte	0xff
	.zero		1


	//   ....[205]....
        /*0da8*/ 	.word	0x00007860
        /*0dac*/ 	.word	0x000000ff
        /*0db0*/ 	.word	0x00000360
        /*0db4*/ 	.short	0x010a
        /*0db6*/ 	.byte	0x2f
	.zero		1


	//   ....[206]....
        /*0db8*/ 	.word	0x00007940
        /*0dbc*/ 	.word	0x000000ff
        /*0dc0*/ 	.word	0x00000000
        /*0dc4*/ 	.short	0x0101
        /*0dc6*/ 	.byte	0x04
	.zero		1


	//   ....[207]....
        /*0dc8*/ 	.word	0x000079a0
        /*0dcc*/ 	.word	0x00000058
        /*0dd0*/ 	.word	0x00000390
        /*0dd4*/ 	.short	0x010a
        /*0dd6*/ 	.byte	0xff
	.zero		1


	//   ....[208]....
        /*0dd8*/ 	.word	0x00007d70
        /*0ddc*/ 	.word	0x000000ff
        /*0de0*/ 	.word	0x00000000
        /*0de4*/ 	.short	0x0101
        /*0de6*/ 	.byte	0x05
	.zero		1


	//   ....[209]....
        /*0de8*/ 	.word	0x00008720
        /*0dec*/ 	.word	0x00000002
        /*0df0*/ 	.word	0x000001b0
        /*0df4*/ 	.short	0x010a
        /*0df6*/ 	.byte	0xff
	.zero		1


	//   ....[210]....
        /*0df8*/ 	.word	0x00008780
        /*0dfc*/ 	.word	0x00000002
        /*0e00*/ 	.word	0x000001b0
        /*0e04*/ 	.short	0x010a
        /*0e06*/ 	.byte	0xff
	.zero		1


	//   ....[211]....
        /*0e08*/ 	.word	0x000087e0
        /*0e0c*/ 	.word	0x00000002
        /*0e10*/ 	.word	0x00000380
        /*0e14*/ 	.short	0x010a
        /*0e16*/ 	.byte	0xff
	.zero		1


	//   ....[212]....
        /*0e18*/ 	.word	0x00008840
        /*0e1c*/ 	.word	0x00000000
        /*0e20*/ 	.word	0x00000000
        /*0e24*/ 	.short	0x010a
        /*0e26*/ 	.byte	0xff
	.zero		1


	//   ....[213]....
        /*0e28*/ 	.word	0x000088a0
        /*0e2c*/ 	.word	0x00000000
        /*0e30*/ 	.word	0x00000000
        /*0e34*/ 	.short	0x010a
        /*0e36*/ 	.byte	0xff
	.zero		1


	//   ....[214]....
        /*0e38*/ 	.word	0x00008900
        /*0e3c*/ 	.word	0x00000000
        /*0e40*/ 	.word	0x00000000
        /*0e44*/ 	.short	0x010a
        /*0e46*/ 	.byte	0xff
	.zero		1


	//   ....[215]....
        /*0e48*/ 	.word	0x00008960
        /*0e4c*/ 	.word	0x00000000
        /*0e50*/ 	.word	0x00000000
        /*0e54*/ 	.short	0x010a
        /*0e56*/ 	.byte	0xff
	.zero		1


	//   ....[216]....
        /*0e58*/ 	.word	0x000089c0
        /*0e5c*/ 	.word	0x00000000
        /*0e60*/ 	.word	0x00000000
        /*0e64*/ 	.short	0x010a
        /*0e66*/ 	.byte	0xff
	.zero		1


	//   ....[217]....
        /*0e68*/ 	.word	0x00008a20
        /*0e6c*/ 	.word	0x00000000
        /*0e70*/ 	.word	0x00000000
        /*0e74*/ 	.short	0x010a
        /*0e76*/ 	.byte	0xff
	.zero		1


	//   ....[218]....
        /*0e78*/ 	.word	0x00008a80
        /*0e7c*/ 	.word	0x00000000
        /*0e80*/ 	.word	0x00000000
        /*0e84*/ 	.short	0x010a
        /*0e86*/ 	.byte	0xff
	.zero		1


	//   ....[219]....
        /*0e88*/ 	.word	0x00008ae0
        /*0e8c*/ 	.word	0x00000000
        /*0e90*/ 	.word	0x00000000
        /*0e94*/ 	.short	0x010a
        /*0e96*/ 	.byte	0xff
	.zero		1


	//   ....[220]....
        /*0e98*/ 	.word	0x00008b40
        /*0e9c*/ 	.word	0x00000000
        /*0ea0*/ 	.word	0x00000000
        /*0ea4*/ 	.short	0x010a
        /*0ea6*/ 	.byte	0xff
	.zero		1


	//   ....[221]....
        /*0ea8*/ 	.word	0x00008ba0
        /*0eac*/ 	.word	0x00000000
        /*0eb0*/ 	.word	0x00000000
        /*0eb4*/ 	.short	0x010a
        /*0eb6*/ 	.byte	0xff
	.zero		1


	//   ....[222]....
        /*0eb8*/ 	.word	0x00008c00
        /*0ebc*/ 	.word	0x00000000
        /*0ec0*/ 	.word	0x00000000
        /*0ec4*/ 	.short	0x010a
        /*0ec6*/ 	.byte	0xff
	.zero		1


	//   ....[223]....
        /*0ec8*/ 	.word	0x00008c60
        /*0ecc*/ 	.word	0x00000000
        /*0ed0*/ 	.word	0x00000000
        /*0ed4*/ 	.short	0x010a
        /*0ed6*/ 	.byte	0xff
	.zero		1


	//   ....[224]....
        /*0ed8*/ 	.word	0x00008cc0
        /*0edc*/ 	.word	0x00000000
        /*0ee0*/ 	.word	0x00000000
        /*0ee4*/ 	.short	0x010a
        /*0ee6*/ 	.byte	0xff
	.zero		1


	//   ....[225]....
        /*0ee8*/ 	.word	0x00008d20
        /*0eec*/ 	.word	0x00000000
        /*0ef0*/ 	.word	0x00000000
        /*0ef4*/ 	.short	0x010a
        /*0ef6*/ 	.byte	0xff
	.zero		1


	//   ....[226]....
        /*0ef8*/ 	.word	0x00008d80
        /*0efc*/ 	.word	0x00000000
        /*0f00*/ 	.word	0x00000000
        /*0f04*/ 	.short	0x010a
        /*0f06*/ 	.byte	0xff
	.zero		1


	//   ....[227]....
        /*0f08*/ 	.word	0x00008de0
        /*0f0c*/ 	.word	0x00000000
        /*0f10*/ 	.word	0x00000000
        /*0f14*/ 	.short	0x010a
        /*0f16*/ 	.byte	0xff
	.zero		1


	//   ....[228]....
        /*0f18*/ 	.word	0x00008e40
        /*0f1c*/ 	.word	0x00000000
        /*0f20*/ 	.word	0x00000000
        /*0f24*/ 	.short	0x010a
        /*0f26*/ 	.byte	0xff
	.zero		1


	//   ....[229]....
        /*0f28*/ 	.word	0x00008ea0
        /*0f2c*/ 	.word	0x00000000
        /*0f30*/ 	.word	0x00000000
        /*0f34*/ 	.short	0x010a
        /*0f36*/ 	.byte	0xff
	.zero		1


	//   ....[230]....
        /*0f38*/ 	.word	0x00008f00
        /*0f3c*/ 	.word	0x00000000
        /*0f40*/ 	.word	0x00000000
        /*0f44*/ 	.short	0x010a
        /*0f46*/ 	.byte	0xff
	.zero		1


	//   ....[231]....
        /*0f48*/ 	.word	0x00008f60
        /*0f4c*/ 	.word	0x00000000
        /*0f50*/ 	.word	0x00000000
        /*0f54*/ 	.short	0x010a
        /*0f56*/ 	.byte	0xff
	.zero		1


	//   ....[232]....
        /*0f58*/ 	.word	0x00008fc0
        /*0f5c*/ 	.word	0x00000000
        /*0f60*/ 	.word	0x00000000
        /*0f64*/ 	.short	0x010a
        /*0f66*/ 	.byte	0xff
	.zero		1


	//   ....[233]....
        /*0f68*/ 	.word	0x00009020
        /*0f6c*/ 	.word	0x00000000
        /*0f70*/ 	.word	0x00000000
        /*0f74*/ 	.short	0x010a
        /*0f76*/ 	.byte	0xff
	.zero		1


	//   ....[234]....
        /*0f78*/ 	.word	0x00009080
        /*0f7c*/ 	.word	0x00000000
        /*0f80*/ 	.word	0x00000000
        /*0f84*/ 	.short	0x010a
        /*0f86*/ 	.byte	0xff
	.zero		1


	//   ....[235]....
        /*0f88*/ 	.word	0x000090e0
        /*0f8c*/ 	.word	0x00000000
        /*0f90*/ 	.word	0x00000000
        /*0f94*/ 	.short	0x010a
        /*0f96*/ 	.byte	0xff
	.zero		1


	//   ....[236]....
        /*0f98*/ 	.word	0x00009140
        /*0f9c*/ 	.word	0x00000000
        /*0fa0*/ 	.word	0x00000000
        /*0fa4*/ 	.short	0x010a
        /*0fa6*/ 	.byte	0xff
	.zero		1


	//   ....[237]....
        /*0fa8*/ 	.word	0x000091a0
        /*0fac*/ 	.word	0x00000000
        /*0fb0*/ 	.word	0x00000000
        /*0fb4*/ 	.short	0x010a
        /*0fb6*/ 	.byte	0xff
	.zero		1


	//   ....[238]....
        /*0fb8*/ 	.word	0x00009200
        /*0fbc*/ 	.word	0x00000000
        /*0fc0*/ 	.word	0x00000000
        /*0fc4*/ 	.short	0x010a
        /*0fc6*/ 	.byte	0xff
	.zero		1


	//   ....[239]....
        /*0fc8*/ 	.word	0x00009260
        /*0fcc*/ 	.word	0x00000000
        /*0fd0*/ 	.word	0x00000000
        /*0fd4*/ 	.short	0x010a
        /*0fd6*/ 	.byte	0xff
	.zero		1


	//   ....[240]....
        /*0fd8*/ 	.word	0x000092c0
        /*0fdc*/ 	.word	0x00000000
        /*0fe0*/ 	.word	0x00000000
        /*0fe4*/ 	.short	0x010a
        /*0fe6*/ 	.byte	0xff
	.zero		1


	//   ....[241]....
        /*0fe8*/ 	.word	0x00009320
        /*0fec*/ 	.word	0x00000000
        /*0ff0*/ 	.word	0x00000000
        /*0ff4*/ 	.short	0x010a
        /*0ff6*/ 	.byte	0xff
	.zero		1


	//   ....[242]....
        /*0ff8*/ 	.word	0x00009380
        /*0ffc*/ 	.word	0x00000000
        /*1000*/ 	.word	0x00000000
        /*1004*/ 	.short	0x010a
        /*1006*/ 	.byte	0xff
	.zero		1


	//   ....[243]....
        /*1008*/ 	.word	0x000093e0
        /*100c*/ 	.word	0x00000000
        /*1010*/ 	.word	0x00000000
        /*1014*/ 	.short	0x010a
        /*1016*/ 	.byte	0xff
	.zero		1


	//   ....[244]....
        /*1018*/ 	.word	0x00009440
        /*101c*/ 	.word	0x00000000
        /*1020*/ 	.word	0x00000000
        /*1024*/ 	.short	0x010a
        /*1026*/ 	.byte	0xff
	.zero		1


	//   ....[245]....
        /*1028*/ 	.word	0x000094a0
        /*102c*/ 	.word	0x00000000
        /*1030*/ 	.word	0x00000000
        /*1034*/ 	.short	0x010a
        /*1036*/ 	.byte	0xff
	.zero		1


	//   ....[246]....
        /*1038*/ 	.word	0x00009500
        /*103c*/ 	.word	0x00000000
        /*1040*/ 	.word	0x00000000
        /*1044*/ 	.short	0x010a
        /*1046*/ 	.byte	0xff
	.zero		1


	//   ....[247]....
        /*1048*/ 	.word	0x00009560
        /*104c*/ 	.word	0x00000000
        /*1050*/ 	.word	0x00000000
        /*1054*/ 	.short	0x010a
        /*1056*/ 	.byte	0xff
	.zero		1


	//   ....[248]....
        /*1058*/ 	.word	0x000095c0
        /*105c*/ 	.word	0x00000000
        /*1060*/ 	.word	0x00000000
        /*1064*/ 	.short	0x010a
        /*1066*/ 	.byte	0xff
	.zero		1


	//   ....[249]....
        /*1068*/ 	.word	0x00009620
        /*106c*/ 	.word	0x00000000
        /*1070*/ 	.word	0x00000000
        /*1074*/ 	.short	0x010a
        /*1076*/ 	.byte	0xff
	.zero		1


	//   ....[250]....
        /*1078*/ 	.word	0x00009680
        /*107c*/ 	.word	0x00000000
        /*1080*/ 	.word	0x00000000
        /*1084*/ 	.short	0x010a
        /*1086*/ 	.byte	0xff
	.zero		1


	//   ....[251]....
        /*1088*/ 	.word	0x000096e0
        /*108c*/ 	.word	0x00000000
        /*1090*/ 	.word	0x00000000
        /*1094*/ 	.short	0x010a
        /*1096*/ 	.byte	0xff
	.zero		1


	//   ....[252]....
        /*1098*/ 	.word	0x00009740
        /*109c*/ 	.word	0x00000000
        /*10a0*/ 	.word	0x00000000
        /*10a4*/ 	.short	0x010a
        /*10a6*/ 	.byte	0xff
	.zero		1


	//   ....[253]....
        /*10a8*/ 	.word	0x000097a0
        /*10ac*/ 	.word	0x00000000
        /*10b0*/ 	.word	0x00000000
        /*10b4*/ 	.short	0x010a
        /*10b6*/ 	.byte	0xff
	.zero		1


	//   ....[254]....
        /*10b8*/ 	.word	0x00009800
        /*10bc*/ 	.word	0x00000000
        /*10c0*/ 	.word	0x00000000
        /*10c4*/ 	.short	0x010a
        /*10c6*/ 	.byte	0xff
	.zero		1


	//   ....[255]....
        /*10c8*/ 	.word	0x00009860
        /*10cc*/ 	.word	0x00000000
        /*10d0*/ 	.word	0x00000000
        /*10d4*/ 	.short	0x010a
        /*10d6*/ 	.byte	0xff
	.zero		1


	//   ....[0]....
        /*10d8*/ 	.word	0x000098c0
        /*10dc*/ 	.word	0x00000000
        /*10e0*/ 	.word	0x00000000
        /*10e4*/ 	.short	0x010a
        /*10e6*/ 	.byte	0xff
	.zero		1


	//   ....[1]....
        /*10e8*/ 	.word	0x00009920
        /*10ec*/ 	.word	0x00000000
        /*10f0*/ 	.word	0x00000000
        /*10f4*/ 	.short	0x010a
        /*10f6*/ 	.byte	0xff
	.zero		1


	//   ....[2]....
        /*10f8*/ 	.word	0x00009980
        /*10fc*/ 	.word	0x00000000
        /*1100*/ 	.word	0x00000000
        /*1104*/ 	.short	0x010a
        /*1106*/ 	.byte	0xff
	.zero		1


	//   ....[3]....
        /*1108*/ 	.word	0x000099e0
        /*110c*/ 	.word	0x00000000
        /*1110*/ 	.word	0x00000000
        /*1114*/ 	.short	0x010a
        /*1116*/ 	.byte	0xff
	.zero		1


	//   ....[4]....
        /*1118*/ 	.word	0x00009a40
        /*111c*/ 	.word	0x00000000
        /*1120*/ 	.word	0x00000000
        /*1124*/ 	.short	0x010a
        /*1126*/ 	.byte	0xff
	.zero		1


	//   ....[5]....
        /*1128*/ 	.word	0x00009aa0
        /*112c*/ 	.word	0x00000000
        /*1130*/ 	.word	0x00000000
        /*1134*/ 	.short	0x010a
        /*1136*/ 	.byte	0xff
	.zero		1


	//   ....[6]....
        /*1138*/ 	.word	0x00009b00
        /*113c*/ 	.word	0x00000000
        /*1140*/ 	.word	0x00000000
        /*1144*/ 	.short	0x010a
        /*1146*/ 	.byte	0xff
	.zero		1


	//   ....[7]....
        /*1148*/ 	.word	0x00009b60
        /*114c*/ 	.word	0x00000000
        /*1150*/ 	.word	0x00000000
        /*1154*/ 	.short	0x010a
        /*1156*/ 	.byte	0xff
	.zero		1


	//   ....[8]....
        /*1158*/ 	.word	0x00009bc0
        /*115c*/ 	.word	0x00000000
        /*1160*/ 	.word	0x00000000
        /*1164*/ 	.short	0x010a
        /*1166*/ 	.byte	0xff
	.zero		1


	//   ....[9]....
        /*1168*/ 	.word	0x00009c20
        /*116c*/ 	.word	0x00000004
        /*1170*/ 	.word	0x00000388
        /*1174*/ 	.short	0x010a
        /*1176*/ 	.byte	0xff
	.zero		1


	//   ....[10]....
        /*1178*/ 	.word	0x00009c80
        /*117c*/ 	.word	0x00000004
        /*1180*/ 	.word	0x00000380
        /*1184*/ 	.short	0x010a
        /*1186*/ 	.byte	0xff
	.zero		1


	//   ....[11]....
        /*1188*/ 	.word	0x00009ce0
        /*118c*/ 	.word	0x00000000
        /*1190*/ 	.word	0x00000380
        /*1194*/ 	.short	0x010a
        /*1196*/ 	.byte	0xff
	.zero		1


	//   ....[12]....
        /*1198*/ 	.word	0x00009d40
        /*119c*/ 	.word	0x00000005
        /*11a0*/ 	.word	0x000003a0
        /*11a4*/ 	.short	0x010a
        /*11a6*/ 	.byte	0xff
	.zero		1


	//   ....[13]....
        /*11a8*/ 	.word	0x00009da0
        /*11ac*/ 	.word	0x00000000
        /*11b0*/ 	.word	0x00000000
        /*11b4*/ 	.short	0x010a
        /*11b6*/ 	.byte	0xff
	.zero		1


	//   ....[14]....
        /*11b8*/ 	.word	0x00009e00
        /*11bc*/ 	.word	0x00000000
        /*11c0*/ 	.word	0x00000000
        /*11c4*/ 	.short	0x010a
        /*11c6*/ 	.byte	0xff
	.zero		1


	//   ....[15]....
        /*11c8*/ 	.word	0x00009e60
        /*11cc*/ 	.word	0x00000000
        /*11d0*/ 	.word	0x00000000
        /*11d4*/ 	.short	0x010a
        /*11d6*/ 	.byte	0xff
	.zero		1


	//   ....[16]....
        /*11d8*/ 	.word	0x00009ec0
        /*11dc*/ 	.word	0x00000000
        /*11e0*/ 	.word	0x00000380
        /*11e4*/ 	.short	0x010a
        /*11e6*/ 	.byte	0xff
	.zero		1


	//   ....[17]....
        /*11e8*/ 	.word	0x00009f20
        /*11ec*/ 	.word	0x00000000
        /*11f0*/ 	.word	0x00000378
        /*11f4*/ 	.short	0x010a
        /*11f6*/ 	.byte	0xff
	.zero		1


	//   ....[18]....
        /*11f8*/ 	.word	0x00009f80
        /*11fc*/ 	.word	0x00000000
        /*1200*/ 	.word	0x00000368
        /*1204*/ 	.short	0x010a
        /*1206*/ 	.byte	0xff
	.zero		1


	//   ....[19]....
        /*1208*/ 	.word	0x00009fe0
        /*120c*/ 	.word	0x00000000
        /*1210*/ 	.word	0x00000380
        /*1214*/ 	.short	0x010a
        /*1216*/ 	.byte	0xff
	.zero		1


	//   ....[20]....
        /*1218*/ 	.word	0x0000a040
        /*121c*/ 	.word	0x00000000
        /*1220*/ 	.word	0x00000360
        /*1224*/ 	.short	0x010a
        /*1226*/ 	.byte	0xff
	.zero		1


	//   ....[21]....
        /*1228*/ 	.word	0x0000a090
        /*122c*/ 	.word	0x00000058
        /*1230*/ 	.word	0x00000390
        /*1234*/ 	.short	0x010a
        /*1236*/ 	.byte	0xff
	.zero		1


	//----- nvinfo : EIATTR_NUM_MBARRIERS
	.align		4
.L_47:
        /*1238*/ 	.byte	0x03, 0x38
        /*123a*/ 	.short	0x0076


	//----- nvinfo : EIATTR_EXIT_INSTR_OFFSETS
	.align		4
        /*123c*/ 	.byte	0x04, 0x1c
        /*123e*/ 	.short	(.L_49 - .L_48)


	//   ....[0]....
.L_48:
        /*1240*/ 	.word	0x00004e30


	//   ....[1]....
        /*1244*/ 	.word	0x000050c0


	//   ....[2]....
        /*1248*/ 	.word	0x00005120


	//   ....[3]....
        /*124c*/ 	.word	0x00005da0


	//   ....[4]....
        /*1250*/ 	.word	0x00006930


	//   ....[5]....
        /*1254*/ 	.word	0x00006970


	//   ....[6]....
        /*1258*/ 	.word	0x00008700


	//----- nvinfo : EIATTR_MAX_THREADS
	.align		4
.L_49:
        /*125c*/ 	.byte	0x04, 0x05
        /*125e*/ 	.short	(.L_51 - .L_50)
.L_50:
        /*1260*/ 	.word	0x00000100
        /*1264*/ 	.word	0x00000001
        /*1268*/ 	.word	0x00000001


	//----- nvinfo : EIATTR_CRS_STACK_SIZE
	.align		4
.L_51:
        /*126c*/ 	.byte	0x04, 0x1e
        /*126e*/ 	.short	(.L_53 - .L_52)
.L_52:
        /*1270*/ 	.word	0x00000000


	//----- nvinfo : EIATTR_CBANK_PARAM_SIZE
	.align		4
.L_53:
        /*1274*/ 	.byte	0x03, 0x19
        /*1276*/ 	.short	0x0800


	//----- nvinfo : EIATTR_PARAM_CBANK
	.align		4
        /*1278*/ 	.byte	0x04, 0x0a
        /*127a*/ 	.short	(.L_55 - .L_54)
	.align		4
.L_54:
        /*127c*/ 	.word	index@(.nv.constant0._ZN7cutlass13device_kernelINS_4conv6kernel13ConvUniversalINS1_16ConvProblemShapeILNS1_8OperatorE1ELi2EEENS1_10collective14CollectiveConvINS1_47MainloopSm100TmaUmmaWarpSpecializedImplicitGemmILS5_1ELi54ELi2ELi1ELi2EN4cute5tupleIJNSA_1CILi1EEESD_SD_EEEEENSB_IJNSC_ILi64EEESG_NSB_IJNSC_ILi32EEEEEEEEENS_12float_e4m3_tESK_NSA_8TiledMMAINSA_8MMA_AtomIJNSA_10MMA_TraitsINSA_19SM100_MMA_F8F6F4_SSEJSK_SK_fSG_SG_NSA_17integral_constantINSA_4UMMA5MajorELSR_0EEENSP_ISR_LSR_1EEENSP_INSQ_7ScaleInELSU_0EEESV_EEEEEENSA_6LayoutISE_NSB_IJNSC_ILi0EEESZ_SZ_EEEEENSB_IJNSA_10UnderscoreES12_S12_EEEEENS7_6detail27Sm100ImplicitGemmTileTraitsINSA_20SM90_TMA_LOAD_IM2COLENSA_14ComposedLayoutINSA_7SwizzleILi1ELi4ELi3EEENSA_18smem_ptr_flag_bitsILi8EEENSY_INSB_IJNSC_ILi8EEESH_EEENSB_IJSH_SD_EEEEEEEvEENS16_INSA_13SM90_TMA_LOADENS18_INS19_ILi2ELi4ELi3EEES1C_NSY_INSB_IJSG_S1D_EEENSB_IJSD_SG_EEEEEEEvEEEENS_8epilogue10collective18CollectiveEpilogueINS1R_23Sm100TmaWarpSpecializedILi1ELi1ELi32ELb0ELb0EEEJSJ_NSB_IJNSY_ISG_SD_EES1W_EEESK_NSB_IJNSB_IJlllEEESD_SZ_EEESK_S1Z_NS1R_6fusion15FusionCallbacksIS1V_NS20_17LinearCombinationISK_fSK_fLNS_15FloatRoundStyleE2EEESJ_S1X_JEEENSA_5SM1004TMEM4LOAD26SM100_TMEM_LOAD_16dp32b32xES17_NS18_IS1K_S1C_NSY_INSB_IJS1D_SG_EEENSB_IJSG_SD_EEEEEEENSA_39AutoVectorizingCopyWithAssumedAlignmentILi128EEENSA_21SM90_TMA_STORE_IM2COLES2D_S2F_S2F_EEEvvEEEEvNT_6ParamsE)
        /*1280*/ 	.short	0x0380
        /*1282*/ 	.short	0x0800


	//----- nvinfo : EIATTR_SW_WAR
	.align		4
.L_55:
        /*1284*/ 	.byte	0x04, 0x36
        /*1286*/ 	.short	(.L_57 - .L_56)
.L_56:
        /*1288*/ 	.word	0x00000008
.L_57:


//--------------------- .nv.callgraph             --------------------------
	.section	.nv.callgraph,"",@"SHT_CUDA_CALLGRAPH"
	.align	4
	.sectionentsize	8
	.align		4
        /*0000*/ 	.word	0x00000000
	.align		4
        /*0004*/ 	.word	0xffffffff
	.align		4
        /*0008*/ 	.word	index@(_ZN7cutlass13device_kernelINS_4conv6kernel13ConvUniversalINS1_16ConvProblemShapeILNS1_8OperatorE1ELi2EEENS1_10collective14CollectiveConvINS1_47MainloopSm100TmaUmmaWarpSpecializedImplicitGemmILS5_1ELi54ELi2ELi1ELi2EN4cute5tupleIJNSA_1CILi1EEESD_SD_EEEEENSB_IJNSC_ILi64EEESG_NSB_IJNSC_ILi32EEEEEEEEENS_12float_e4m3_tESK_NSA_8TiledMMAINSA_8MMA_AtomIJNSA_10MMA_TraitsINSA_19SM100_MMA_F8F6F4_SSEJSK_SK_fSG_SG_NSA_17integral_constantINSA_4UMMA5MajorELSR_0EEENSP_ISR_LSR_1EEENSP_INSQ_7ScaleInELSU_0EEESV_EEEEEENSA_6LayoutISE_NSB_IJNSC_ILi0EEESZ_SZ_EEEEENSB_IJNSA_10UnderscoreES12_S12_EEEEENS7_6detail27Sm100ImplicitGemmTileTraitsINSA_20SM90_TMA_LOAD_IM2COLENSA_14ComposedLayoutINSA_7SwizzleILi1ELi4ELi3EEENSA_18smem_ptr_flag_bitsILi8EEENSY_INSB_IJNSC_ILi8EEESH_EEENSB_IJSH_SD_EEEEEEEvEENS16_INSA_13SM90_TMA_LOADENS18_INS19_ILi2ELi4ELi3EEES1C_NSY_INSB_IJSG_S1D_EEENSB_IJSD_SG_EEEEEEEvEEEENS_8epilogue10collective18CollectiveEpilogueINS1R_23Sm100TmaWarpSpecializedILi1ELi1ELi32ELb0ELb0EEEJSJ_NSB_IJNSY_ISG_SD_EES1W_EEESK_NSB_IJNSB_IJlllEEESD_SZ_EEESK_S1Z_NS1R_6fusion15FusionCallbacksIS1V_NS20_17LinearCombinationISK_fSK_fLNS_15FloatRoundStyleE2EEESJ_S1X_JEEENSA_5SM1004TMEM4LOAD26SM100_TMEM_LOAD_16dp32b32xES17_NS18_IS1K_S1C_NSY_INSB_IJS1D_SG_EEENSB_IJSG_SD_EEEEEEENSA_39AutoVectorizingCopyWithAssumedAlignmentILi128EEENSA_21SM90_TMA_STORE_IM2COLES2D_S2F_S2F_EEEvvEEEEvNT_6ParamsE)
	.align		4
        /*000c*/ 	.word	index@(__assertfail)
	.align		4
        /*0010*/ 	.word	0x00000000
	.align		4
        /*0014*/ 	.word	0xfffffffe
	.align		4
        /*0018*/ 	.word	0x00000000
	.align		4
        /*001c*/ 	.word	0xfffffffd
	.align		4
        /*0020*/ 	.word	0x00000000
	.align		4
        /*0024*/ 	.word	0xfffffffc


//--------------------- .nv.constant4             --------------------------
	.section	.nv.constant4,"a",@progbits
	.align	8
	.align		8
.nv.constant4:
        /*0000*/ 	.dword	__assertfail
	.align		8
        /*0008*/ 	.dword	__unnamed_1
	.align		8
        /*0010*/ 	.dword	__unnamed_2
	.align		8
        /*0018*/ 	.dword	_ZN39_INTERNAL_2e511e37_4_k_cu_b6b57b90_31874cuda3std3__45__cpo5beginE
	.align		8
        /*0020*/ 	.dword	_ZN39_INTERNAL_2e511e37_4_k_cu_b6b57b90_31874cuda3std3__45__cpo3endE
	.align		8
        /*0028*/ 	.dword	_ZN39_INTERNAL_2e511e37_4_k_cu_b6b57b90_31874cuda3std3__45__cpo6cbeginE
	.align		8
        /*0030*/ 	.dword	_ZN39_INTERNAL_2e511e37_4_k_cu_b6b57b90_31874cuda3std3__45__cpo4cendE
	.align		8
        /*0038*/ 	.dword	_ZN39_INTERNAL_2e511e37_4_k_cu_b6b57b90_31874cuda3std3__441_GLOBAL__N__2e511e37_4_k_cu_b6b57b90_31876ignoreE
	.align		8
        /*0040*/ 	.dword	_ZN39_INTERNAL_2e511e37_4_k_cu_b6b57b90_31874cuda3std3__419piecewise_constructE
	.align		8
        /*0048*/ 	.dword	_ZN39_INTERNAL_2e511e37_4_k_cu_b6b57b90_31874cuda3std3__48in_placeE
	.align		8
        /*0050*/ 	.dword	_ZN39_INTERNAL_2e511e37_4_k_cu_b6b57b90_31874cuda3std6ranges3__45__cpo4swapE
	.align		8
        /*0058*/ 	.dword	_ZN39_INTERNAL_2e511e37_4_k_cu_b6b57b90_31874cuda3std6ranges3__45__cpo9iter_moveE
	.align		8
        /*0060*/ 	.dword	_ZN39_INTERNAL_2e511e37_4_k_cu_b6b57b90_31874cute7productE
	.align		8
        /*0068*/ 	.dword	_ZN39_INTERNAL_2e511e37_4_k_cu_b6b57b90_31874cute1_E
	.align		8
        /*0070*/ 	.dword	$str$27
	.align		8
        /*0078*/ 	.dword	$str$28
	.align		8
        /*0080*/ 	.dword	$str$29
	.align		8
        /*0088*/ 	.dword	$str$30


//--------------------- .text._ZN7cutlass13device_kernelINS_4conv6kernel13ConvUniversalINS1_16ConvProblemShapeILNS1_8OperatorE1ELi2EEENS1_10collective14CollectiveConvINS1_47MainloopSm100TmaUmmaWarpSpecializedImplicitGemmILS5_1ELi54ELi2ELi1ELi2EN4cute5tupleIJNSA_1CILi1EEESD_SD_EEEEENSB_IJNSC_ILi64EEESG_NSB_IJNSC_ILi32EEEEEEEEENS_12float_e4m3_tESK_NSA_8TiledMMAINSA_8MMA_AtomIJNSA_10MMA_TraitsINSA_19SM100_MMA_F8F6F4_SSEJSK_SK_fSG_SG_NSA_17integral_constantINSA_4UMMA5MajorELSR_0EEENSP_ISR_LSR_1EEENSP_INSQ_7ScaleInELSU_0EEESV_EEEEEENSA_6LayoutISE_NSB_IJNSC_ILi0EEESZ_SZ_EEEEENSB_IJNSA_10UnderscoreES12_S12_EEEEENS7_6detail27Sm100ImplicitGemmTileTraitsINSA_20SM90_TMA_LOAD_IM2COLENSA_14ComposedLayoutINSA_7SwizzleILi1ELi4ELi3EEENSA_18smem_ptr_flag_bitsILi8EEENSY_INSB_IJNSC_ILi8EEESH_EEENSB_IJSH_SD_EEEEEEEvEENS16_INSA_13SM90_TMA_LOADENS18_INS19_ILi2ELi4ELi3EEES1C_NSY_INSB_IJSG_S1D_EEENSB_IJSD_SG_EEEEEEEvEEEENS_8epilogue10collective18CollectiveEpilogueINS1R_23Sm100TmaWarpSpecializedILi1ELi1ELi32ELb0ELb0EEEJSJ_NSB_IJNSY_ISG_SD_EES1W_EEESK_NSB_IJNSB_IJlllEEESD_SZ_EEESK_S1Z_NS1R_6fusion15FusionCallbacksIS1V_NS20_17LinearCombinationISK_fSK_fLNS_15FloatRoundStyleE2EEESJ_S1X_JEEENSA_5SM1004TMEM4LOAD26SM100_TMEM_LOAD_16dp32b32xES17_NS18_IS1K_S1C_NSY_INSB_IJS1D_SG_EEENSB_IJSG_SD_EEEEEEENSA_39AutoVectorizingCopyWithAssumedAlignmentILi128EEENSA_21SM90_TMA_STORE_IM2COLES2D_S2F_S2F_EEEvvEEEEvNT_6ParamsE --------------------------
	.section	.text._ZN7cutlass13device_kernelINS_4conv6kernel13ConvUniversalINS1_16ConvProblemShapeILNS1_8OperatorE1ELi2EEENS1_10collective14CollectiveConvINS1_47MainloopSm100TmaUmmaWarpSpecializedImplicitGemmILS5_1ELi54ELi2ELi1ELi2EN4cute5tupleIJNSA_1CILi1EEESD_SD_EEEEENSB_IJNSC_ILi64EEESG_NSB_IJNSC_ILi32EEEEEEEEENS_12float_e4m3_tESK_NSA_8TiledMMAINSA_8MMA_AtomIJNSA_10MMA_TraitsINSA_19SM100_MMA_F8F6F4_SSEJSK_SK_fSG_SG_NSA_17integral_constantINSA_4UMMA5MajorELSR_0EEENSP_ISR_LSR_1EEENSP_INSQ_7ScaleInELSU_0EEESV_EEEEEENSA_6LayoutISE_NSB_IJNSC_ILi0EEESZ_SZ_EEEEENSB_IJNSA_10UnderscoreES12_S12_EEEEENS7_6detail27Sm100ImplicitGemmTileTraitsINSA_20SM90_TMA_LOAD_IM2COLENSA_14ComposedLayoutINSA_7SwizzleILi1ELi4ELi3EEENSA_18smem_ptr_flag_bitsILi8EEENSY_INSB_IJNSC_ILi8EEESH_EEENSB_IJSH_SD_EEEEEEEvEENS16_INSA_13SM90_TMA_LOADENS18_INS19_ILi2ELi4ELi3EEES1C_NSY_INSB_IJSG_S1D_EEENSB_IJSD_SG_EEEEEEEvEEEENS_8epilogue10collective18CollectiveEpilogueINS1R_23Sm100TmaWarpSpecializedILi1ELi1ELi32ELb0ELb0EEEJSJ_NSB_IJNSY_ISG_SD_EES1W_EEESK_NSB_IJNSB_IJlllEEESD_SZ_EEESK_S1Z_NS1R_6fusion15FusionCallbacksIS1V_NS20_17LinearCombinationISK_fSK_fLNS_15FloatRoundStyleE2EEESJ_S1X_JEEENSA_5SM1004TMEM4LOAD26SM100_TMEM_LOAD_16dp32b32xES17_NS18_IS1K_S1C_NSY_INSB_IJS1D_SG_EEENSB_IJSG_SD_EEEEEEENSA_39AutoVectorizingCopyWithAssumedAlignmentILi128EEENSA_21SM90_TMA_STORE_IM2COLES2D_S2F_S2F_EEEvvEEEEvNT_6ParamsE,"ax",@progbits
	.align	128
.text._ZN7cutlass13device_kernelINS_4conv6kernel13ConvUniversalINS1_16ConvProblemShapeILNS1_8OperatorE1ELi2EEENS1_10collective14CollectiveConvINS1_47MainloopSm100TmaUmmaWarpSpecializedImplicitGemmILS5_1ELi54ELi2ELi1ELi2EN4cute5tupleIJNSA_1CILi1EEESD_SD_EEEEENSB_IJNSC_ILi64EEESG_NSB_IJNSC_ILi32EEEEEEEEENS_12float_e4m3_tESK_NSA_8TiledMMAINSA_8MMA_AtomIJNSA_10MMA_TraitsINSA_19SM100_MMA_F8F6F4_SSEJSK_SK_fSG_SG_NSA_17integral_constantINSA_4UMMA5MajorELSR_0EEENSP_ISR_LSR_1EEENSP_INSQ_7ScaleInELSU_0EEESV_EEEEEENSA_6LayoutISE_NSB_IJNSC_ILi0EEESZ_SZ_EEEEENSB_IJNSA_10UnderscoreES12_S12_EEEEENS7_6detail27Sm100ImplicitGemmTileTraitsINSA_20SM90_TMA_LOAD_IM2COLENSA_14ComposedLayoutINSA_7SwizzleILi1ELi4ELi3EEENSA_18smem_ptr_flag_bitsILi8EEENSY_INSB_IJNSC_ILi8EEESH_EEENSB_IJSH_SD_EEEEEEEvEENS16_INSA_13SM90_TMA_LOADENS18_INS19_ILi2ELi4ELi3EEES1C_NSY_INSB_IJSG_S1D_EEENSB_IJSD_SG_EEEEEEEvEEEENS_8epilogue10collective18CollectiveEpilogueINS1R_23Sm100TmaWarpSpecializedILi1ELi1ELi32ELb0ELb0EEEJSJ_NSB_IJNSY_ISG_SD_EES1W_EEESK_NSB_IJNSB_IJlllEEESD_SZ_EEESK_S1Z_NS1R_6fusion15FusionCallbacksIS1V_NS20_17LinearCombinationISK_fSK_fLNS_15FloatRoundStyleE2EEESJ_S1X_JEEENSA_5SM1004TMEM4LOAD26SM100_TMEM_LOAD_16dp32b32xES17_NS18_IS1K_S1C_NSY_INSB_IJS1D_SG_EEENSB_IJSG_SD_EEEEEEENSA_39AutoVectorizingCopyWithAssumedAlignmentILi128EEENSA_21SM90_TMA_STORE_IM2COLES2D_S2F_S2F_EEEvvEEEEvNT_6ParamsE:
        .type           _ZN7cutlass13device_kernelINS_4conv6kernel13ConvUniversalINS1_16ConvProblemShapeILNS1_8OperatorE1ELi2EEENS1_10collective14CollectiveConvINS1_47MainloopSm100TmaUmmaWarpSpecializedImplicitGemmILS5_1ELi54ELi2ELi1ELi2EN4cute5tupleIJNSA_1CILi1EEESD_SD_EEEEENSB_IJNSC_ILi64EEESG_NSB_IJNSC_ILi32EEEEEEEEENS_12float_e4m3_tESK_NSA_8TiledMMAINSA_8MMA_AtomIJNSA_10MMA_TraitsINSA_19SM100_MMA_F8F6F4_SSEJSK_SK_fSG_SG_NSA_17integral_constantINSA_4UMMA5MajorELSR_0EEENSP_ISR_LSR_1EEENSP_INSQ_7ScaleInELSU_0EEESV_EEEEEENSA_6LayoutISE_NSB_IJNSC_ILi0EEESZ_SZ_EEEEENSB_IJNSA_10UnderscoreES12_S12_EEEEENS7_6detail27Sm100ImplicitGemmTileTraitsINSA_20SM90_TMA_LOAD_IM2COLENSA_14ComposedLayoutINSA_7SwizzleILi1ELi4ELi3EEENSA_18smem_ptr_flag_bitsILi8EEENSY_INSB_IJNSC_ILi8EEESH_EEENSB_IJSH_SD_EEEEEEEvEENS16_INSA_13SM90_TMA_LOADENS18_INS19_ILi2ELi4ELi3EEES1C_NSY_INSB_IJSG_S1D_EEENSB_IJSD_SG_EEEEEEEvEEEENS_8epilogue10collective18CollectiveEpilogueINS1R_23Sm100TmaWarpSpecializedILi1ELi1ELi32ELb0ELb0EEEJSJ_NSB_IJNSY_ISG_SD_EES1W_EEESK_NSB_IJNSB_IJlllEEESD_SZ_EEESK_S1Z_NS1R_6fusion15FusionCallbacksIS1V_NS20_17LinearCombinationISK_fSK_fLNS_15FloatRoundStyleE2EEESJ_S1X_JEEENSA_5SM1004TMEM4LOAD26SM100_TMEM_LOAD_16dp32b32xES17_NS18_IS1K_S1C_NSY_INSB_IJS1D_SG_EEENSB_IJSG_SD_EEEEEEENSA_39AutoVectorizingCopyWithAssumedAlignmentILi128EEENSA_21SM90_TMA_STORE_IM2COLES2D_S2F_S2F_EEEvvEEEEvNT_6ParamsE,@function
        .size           _ZN7cutlass13device_kernelINS_4conv6kernel13ConvUniversalINS1_16ConvProblemShapeILNS1_8OperatorE1ELi2EEENS1_10collective14CollectiveConvINS1_47MainloopSm100TmaUmmaWarpSpecializedImplicitGemmILS5_1ELi54ELi2ELi1ELi2EN4cute5tupleIJNSA_1CILi1EEESD_SD_EEEEENSB_IJNSC_ILi64EEESG_NSB_IJNSC_ILi32EEEEEEEEENS_12float_e4m3_tESK_NSA_8TiledMMAINSA_8MMA_AtomIJNSA_10MMA_TraitsINSA_19SM100_MMA_F8F6F4_SSEJSK_SK_fSG_SG_NSA_17integral_constantINSA_4UMMA5MajorELSR_0EEENSP_ISR_LSR_1EEENSP_INSQ_7ScaleInELSU_0EEESV_EEEEEENSA_6LayoutISE_NSB_IJNSC_ILi0EEESZ_SZ_EEEEENSB_IJNSA_10UnderscoreES12_S12_EEEEENS7_6detail27Sm100ImplicitGemmTileTraitsINSA_20SM90_TMA_LOAD_IM2COLENSA_14ComposedLayoutINSA_7SwizzleILi1ELi4ELi3EEENSA_18smem_ptr_flag_bitsILi8EEENSY_INSB_IJNSC_ILi8EEESH_EEENSB_IJSH_SD_EEEEEEEvEENS16_INSA_13SM90_TMA_LOADENS18_INS19_ILi2ELi4ELi3EEES1C_NSY_INSB_IJSG_S1D_EEENSB_IJSD_SG_EEEEEEEvEEEENS_8epilogue10collective18CollectiveEpilogueINS1R_23Sm100TmaWarpSpecializedILi1ELi1ELi32ELb0ELb0EEEJSJ_NSB_IJNSY_ISG_SD_EES1W_EEESK_NSB_IJNSB_IJlllEEESD_SZ_EEESK_S1Z_NS1R_6fusion15FusionCallbacksIS1V_NS20_17LinearCombinationISK_fSK_fLNS_15FloatRoundStyleE2EEESJ_S1X_JEEENSA_5SM1004TMEM4LOAD26SM100_TMEM_LOAD_16dp32b32xES17_NS18_IS1K_S1C_NSY_INSB_IJS1D_SG_EEENSB_IJSG_SD_EEEEEEENSA_39AutoVectorizingCopyWithAssumedAlignmentILi128EEENSA_21SM90_TMA_STORE_IM2COLES2D_S2F_S2F_EEEvvEEEEvNT_6ParamsE,(.L_x_269 - _ZN7cutlass13device_kernelINS_4conv6kernel13ConvUniversalINS1_16ConvProblemShapeILNS1_8OperatorE1ELi2EEENS1_10collective14CollectiveConvINS1_47MainloopSm100TmaUmmaWarpSpecializedImplicitGemmILS5_1ELi54ELi2ELi1ELi2EN4cute5tupleIJNSA_1CILi1EEESD_SD_EEEEENSB_IJNSC_ILi64EEESG_NSB_IJNSC_ILi32EEEEEEEEENS_12float_e4m3_tESK_NSA_8TiledMMAINSA_8MMA_AtomIJNSA_10MMA_TraitsINSA_19SM100_MMA_F8F6F4_SSEJSK_SK_fSG_SG_NSA_17integral_constantINSA_4UMMA5MajorELSR_0EEENSP_ISR_LSR_1EEENSP_INSQ_7ScaleInELSU_0EEESV_EEEEEENSA_6LayoutISE_NSB_IJNSC_ILi0EEESZ_SZ_EEEEENSB_IJNSA_10UnderscoreES12_S12_EEEEENS7_6detail27Sm100ImplicitGemmTileTraitsINSA_20SM90_TMA_LOAD_IM2COLENSA_14ComposedLayoutINSA_7SwizzleILi1ELi4ELi3EEENSA_18smem_ptr_flag_bitsILi8EEENSY_INSB_IJNSC_ILi8EEESH_EEENSB_IJSH_SD_EEEEEEEvEENS16_INSA_13SM90_TMA_LOADENS18_INS19_ILi2ELi4ELi3EEES1C_NSY_INSB_IJSG_S1D_EEENSB_IJSD_SG_EEEEEEEvEEEENS_8epilogue10collective18CollectiveEpilogueINS1R_23Sm100TmaWarpSpecializedILi1ELi1ELi32ELb0ELb0EEEJSJ_NSB_IJNSY_ISG_SD_EES1W_EEESK_NSB_IJNSB_IJlllEEESD_SZ_EEESK_S1Z_NS1R_6fusion15FusionCallbacksIS1V_NS20_17LinearCombinationISK_fSK_fLNS_15FloatRoundStyleE2EEESJ_S1X_JEEENSA_5SM1004TMEM4LOAD26SM100_TMEM_LOAD_16dp32b32xES17_NS18_IS1K_S1C_NSY_INSB_IJS1D_SG_EEENSB_IJSG_SD_EEEEEEENSA_39AutoVectorizingCopyWithAssumedAlignmentILi128EEENSA_21SM90_TMA_STORE_IM2COLES2D_S2F_S2F_EEEvvEEEEvNT_6ParamsE)
        .other          _ZN7cutlass13device_kernelINS_4conv6kernel13ConvUniversalINS1_16ConvProblemShapeILNS1_8OperatorE1ELi2EEENS1_10collective14CollectiveConvINS1_47MainloopSm100TmaUmmaWarpSpecializedImplicitGemmILS5_1ELi54ELi2ELi1ELi2EN4cute5tupleIJNSA_1CILi1EEESD_SD_EEEEENSB_IJNSC_ILi64EEESG_NSB_IJNSC_ILi32EEEEEEEEENS_12float_e4m3_tESK_NSA_8TiledMMAINSA_8MMA_AtomIJNSA_10MMA_TraitsINSA_19SM100_MMA_F8F6F4_SSEJSK_SK_fSG_SG_NSA_17integral_constantINSA_4UMMA5MajorELSR_0EEENSP_ISR_LSR_1EEENSP_INSQ_7ScaleInELSU_0EEESV_EEEEEENSA_6LayoutISE_NSB_IJNSC_ILi0EEESZ_SZ_EEEEENSB_IJNSA_10UnderscoreES12_S12_EEEEENS7_6detail27Sm100ImplicitGemmTileTraitsINSA_20SM90_TMA_LOAD_IM2COLENSA_14ComposedLayoutINSA_7SwizzleILi1ELi4ELi3EEENSA_18smem_ptr_flag_bitsILi8EEENSY_INSB_IJNSC_ILi8EEESH_EEENSB_IJSH_SD_EEEEEEEvEENS16_INSA_13SM90_TMA_LOADENS18_INS19_ILi2ELi4ELi3EEES1C_NSY_INSB_IJSG_S1D_EEENSB_IJSD_SG_EEEEEEEvEEEENS_8epilogue10collective18CollectiveEpilogueINS1R_23Sm100TmaWarpSpecializedILi1ELi1ELi32ELb0ELb0EEEJSJ_NSB_IJNSY_ISG_SD_EES1W_EEESK_NSB_IJNSB_IJlllEEESD_SZ_EEESK_S1Z_NS1R_6fusion15FusionCallbacksIS1V_NS20_17LinearCombinationISK_fSK_fLNS_15FloatRoundStyleE2EEESJ_S1X_JEEENSA_5SM1004TMEM4LOAD26SM100_TMEM_LOAD_16dp32b32xES17_NS18_IS1K_S1C_NSY_INSB_IJS1D_SG_EEENSB_IJSG_SD_EEEEEEENSA_39AutoVectorizingCopyWithAssumedAlignmentILi128EEENSA_21SM90_TMA_STORE_IM2COLES2D_S2F_S2F_EEEvvEEEEvNT_6ParamsE,@"STO_CUDA_ENTRY STV_DEFAULT"
_ZN7cutlass13device_kernelINS_4conv6kernel13ConvUniversalINS1_16ConvProblemShapeILNS1_8OperatorE1ELi2EEENS1_10collective14CollectiveConvINS1_47MainloopSm100TmaUmmaWarpSpecializedImplicitGemmILS5_1ELi54ELi2ELi1ELi2EN4cute5tupleIJNSA_1CILi1EEESD_SD_EEEEENSB_IJNSC_ILi64EEESG_NSB_IJNSC_ILi32EEEEEEEEENS_12float_e4m3_tESK_NSA_8TiledMMAINSA_8MMA_AtomIJNSA_10MMA_TraitsINSA_19SM100_MMA_F8F6F4_SSEJSK_SK_fSG_SG_NSA_17integral_constantINSA_4UMMA5MajorELSR_0EEENSP_ISR_LSR_1EEENSP_INSQ_7ScaleInELSU_0EEESV_EEEEEENSA_6LayoutISE_NSB_IJNSC_ILi0EEESZ_SZ_EEEEENSB_IJNSA_10UnderscoreES12_S12_EEEEENS7_6detail27Sm100ImplicitGemmTileTraitsINSA_20SM90_TMA_LOAD_IM2COLENSA_14ComposedLayoutINSA_7SwizzleILi1ELi4ELi3EEENSA_18smem_ptr_flag_bitsILi8EEENSY_INSB_IJNSC_ILi8EEESH_EEENSB_IJSH_SD_EEEEEEEvEENS16_INSA_13SM90_TMA_LOADENS18_INS19_ILi2ELi4ELi3EEES1C_NSY_INSB_IJSG_S1D_EEENSB_IJSD_SG_EEEEEEEvEEEENS_8epilogue10collective18CollectiveEpilogueINS1R_23Sm100TmaWarpSpecializedILi1ELi1ELi32ELb0ELb0EEEJSJ_NSB_IJNSY_ISG_SD_EES1W_EEESK_NSB_IJNSB_IJlllEEESD_SZ_EEESK_S1Z_NS1R_6fusion15FusionCallbacksIS1V_NS20_17LinearCombinationISK_fSK_fLNS_15FloatRoundStyleE2EEESJ_S1X_JEEENSA_5SM1004TMEM4LOAD26SM100_TMEM_LOAD_16dp32b32xES17_NS18_IS1K_S1C_NSY_INSB_IJS1D_SG_EEENSB_IJSG_SD_EEEEEEENSA_39AutoVectorizingCopyWithAssumedAlignmentILi128EEENSA_21SM90_TMA_STORE_IM2COLES2D_S2F_S2F_EEEvvEEEEvNT_6ParamsE:
[----:B------:R-:W1:Y:S01]  /*0000*/  LDC R1, c[0x0][0x37c] ;  /* 0x0000df00ff017b82 */ /* 0x000e620000000800 */
[----:B------:R-:W2:Y:S07]  /*0010*/  S2R R99, SR_TID.X ;  /* 0x0000000000637919 */ /* 0x000eae0000002100 */
[----:B------:R-:W3:Y:S01]  /*0020*/  LDC.64 R2, c[0x0][0x890] ;  /* 0x00022400ff027b82 */ /* 0x000ee20000000a00 */
[----:B------:R-:W4:Y:S01]  /*0030*/  LDCU.64 UR44, c[0x0][0x358] ;  /* 0x00006b00ff2c77ac */ /* 0x000f220008000a00 */
[----:B-1----:R-:W-:Y:S01]  /*0040*/  VIADD R1, R1, 0xfffffff8 ;  /* 0xfffffff801017836 */ /* 0x002fe20000000000 */
[----:B------:R-:W-:-:S02]  /*0050*/  PRMT R94, RZ, 0x7610, R94 ;  /* 0x00007610ff5e7816 */ /* 0x000fc4000000005e */
[----:B------:R-:W-:Y:S02]  /*0060*/  ELECT P2, URZ, PT ;  /* 0x0000000000ff782f */ /* 0x000fe40003840000 */
[----:B---3--:R-:W-:-:S04]  /*0070*/  ISETP.NE.U32.AND P0, PT, R2, RZ, PT ;  /* 0x000000ff0200720c */ /* 0x008fc80003f05070 */
[----:B------:R-:W-:Y:S02]  /*0080*/  ISETP.NE.AND.EX P0, PT, R3, RZ, PT, P0 ;  /* 0x000000ff0300720c */ /* 0x000fe40003f05300 */
[----:B--2---:R-:W-:-:S05]  /*0090*/  SHF.R.U32.HI R105, RZ, 0x5, R99 ;  /* 0x00000005ff697819 */ /* 0x004fca0000011663 */
[----:B------:R-:W1:Y:S02]  /*00a0*/  SHFL.IDX PT, R0, R105, RZ, 0x1f ;  /* 0x00001fff69007589 */ /* 0x000e6400000e0000 */
[----:B-1----:R-:W-:-:S04]  /*00b0*/  R2UR UR6, R0 ;  /* 0x00000000000672ca */ /* 0x002fc800000e0000 */
[----:B----4-:R-:W-:Y:S05]  /*00c0*/  @P0 BRA `(.L_x_0) ;  /* 0x00000000002c0947 */ /* 0x010fea0003800000 */
[----:B------:R-:W1:Y:S02]  /*00d0*/  LDCU.64 UR4, c[0x0][0x888] ;  /* 0x00011100ff0477ac */ /* 0x000e640008000a00 */
[----:B-1----:R-:W-:-:S04]  /*00e0*/  UISETP.NE.U32.AND UP0, UPT, UR4, URZ, UPT ;  /* 0x000000ff0400728c */ /* 0x002fc8000bf05070 */
[----:B------:R-:W-:-:S09]  /*00f0*/  UISETP.NE.AND.EX UP0, UPT, UR5, URZ, UPT, UP0 ;  /* 0x000000ff0500728c */ /* 0x000fd2000bf05300 */
[----:B------:R-:W-:Y:S05]  /*0100*/  BRA.U !UP0, `(.L_x_1) ;  /* 0x0000000108107547 */ /* 0x000fea000b800000 */
[----:B------:R-:W1:Y:S02]  /*0110*/  LDC.64 R4, c[0x0][0x888] ;  /* 0x00022200ff047b82 */ /* 0x000e640000000a00 */
[----:B-1----:R1:W5:Y:S01]  /*0120*/  LDG.E R49, desc[UR44][R4.64] ;  /* 0x0000002c04317981 */ /* 0x002362000c1e1900 */
[----:B------:R-:W-:Y:S01]  /*0130*/  HFMA2 R94, -RZ, RZ, 0, 5.9604644775390625e-08 ;  /* 0x00000001ff5e7431 */ /* 0x000fe200000001ff */
[----:B------:R-:W-:Y:S05]  /*0140*/  BRA `(.L_x_0) ;  /* 0x00000000000c7947 */ /* 0x000fea0003800000 */
.L_x_1:
[----:B------:R-:W1:Y:S01]  /*0150*/  LDCU UR4, c[0x0][0x880] ;  /* 0x00011000ff0477ac */ /* 0x000e620008000800 */
[----:B------:R-:W-:Y:S01]  /*0160*/  HFMA2 R94, -RZ, RZ, 0, 5.9604644775390625e-08 ;  /* 0x00000001ff5e7431 */ /* 0x000fe200000001ff */
[----:B-1----:R-:W-:-:S07]  /*0170*/  MOV R49, UR4 ;  /* 0x0000000400317c02 */ /* 0x002fce0008000f00 */
.L_x_0:
[----:B------:R-:W2:Y:S02]  /*0180*/  LDCU.64 UR4, c[0x0][0x8b0] ;  /* 0x00011600ff0477ac */ /* 0x000ea40008000a00 */
[----:B--2---:R-:W-:-:S04]  /*0190*/  UISETP.NE.U32.AND UP0, UPT, UR4, URZ, UPT ;  /* 0x000000ff0400728c */ /* 0x004fc8000bf05070 */
[----:B------:R-:W-:-:S09]  /*01a0*/  UISETP.NE.AND.EX UP0, UPT, UR5, URZ, UPT, UP0 ;  /* 0x000000ff0500728c */ /* 0x000fd2000bf05300 */
[----:B------:R-:W-:Y:S05]  /*01b0*/  BRA.U UP0, `(.L_x_2) ;  /* 0x0000000100247547 */ /* 0x000fea000b800000 */
[----:B------:R-:W2:Y:S02]  /*01c0*/  LDCU.64 UR4, c[0x0][0x8a8] ;  /* 0x00011500ff0477ac */ /* 0x000ea40008000a00 */
[----:B--2---:R-:W-:-:S04]  /*01d0*/  UISETP.NE.U32.AND UP0, UPT, UR4, URZ, UPT ;  /* 0x000000ff0400728c */ /* 0x004fc8000bf05070 */
[----:B------:R-:W-:-:S09]  /*01e0*/  UISETP.NE.AND.EX UP0, UPT, UR5, URZ, UPT, UP0 ;  /* 0x000000ff0500728c */ /* 0x000fd2000bf05300 */
[----:B------:R-:W-:Y:S05]  /*01f0*/  BRA.U !UP0, `(.L_x_3) ;  /* 0x00000001080c7547 */ /* 0x000fea000b800000 */
[----:B-1----:R-:W1:Y:S02]  /*0200*/  LDC.64 R4, c[0x0][0x8a8] ;  /* 0x00022a00ff047b82 */ /* 0x002e640000000a00 */
[----:B-1----:R2:W5:Y:S01]  /*0210*/  LDG.E R47, desc[UR44][R4.64] ;  /* 0x0000002c042f7981 */ /* 0x002562000c1e1900 */
[----:B------:R-:W-:Y:S05]  /*0220*/  BRA `(.L_x_2) ;  /* 0x0000000000087947 */ /* 0x000fea0003800000 */
.L_x_3:
[----:B------:R-:W2:Y:S02]  /*0230*/  LDCU UR4, c[0x0][0x8a0] ;  /* 0x00011400ff0477ac */ /* 0x000ea40008000800 */
[----:B--2---:R-:W-:Y:S02]  /*0240*/  MOV R47, UR4 ;  /* 0x00000004002f7c02 */ /* 0x004fe40008000f00 */
.L_x_2:
[----:B-12---:R-:W1:Y:S01]  /*0250*/  LDC.64 R4, c[0x0][0x888] ;  /* 0x00022200ff047b82 */ /* 0x006e620000000a00 */
[----:B------:R-:W-:Y:S01]  /*0260*/  IMAD.U32 R0, RZ, RZ, UR6 ;  /* 0x00000006ff007e24 */ /* 0x000fe2000f8e00ff */
[----:B------:R-:W-:Y:S01]  /*0270*/  ISETP.EQ.U32.AND P4, PT, R2, RZ, PT ;  /* 0x000000ff0200720c */ /* 0x000fe20003f82070 */
[----:B------:R-:W-:Y:S03]  /*0280*/  BSSY.RECONVERGENT B0, `(.L_x_4) ;  /* 0x0000012000007945 */ /* 0x000fe60003800200 */
[----:B------:R-:W-:Y:S02]  /*0290*/  ISETP.NE.OR P1, PT, R0, 0x1, !P2 ;  /* 0x000000010000780c */ /* 0x000fe40005725670 */
[----:B-1----:R-:W-:-:S04]  /*02a0*/  ISETP.NE.U32.AND P0, PT, R4, RZ, PT ;  /* 0x000000ff0400720c */ /* 0x002fc80003f05070 */
[----:B------:R-:W-:-:S13]  /*02b0*/  ISETP.NE.AND.EX P0, PT, R5, RZ, PT, P0 ;  /* 0x000000ff0500720c */ /* 0x000fda0003f05300 */
[----:B------:R-:W-:Y:S01]  /*02c0*/  VOTEU.ANY UP3, P0 ;  /* 0x0000000000ff7886 */ /* 0x000fe20000060100 */
[----:B------:R-:W-:Y:S02]  /*02d0*/  PLOP3.LUT P3, PT, PT, PT, UP3, 0x80, 0x8 ;  /* 0x000000000008781c */ /* 0x000fe40003f6f038 */
[----:B------:R-:W-:Y:S02]  /*02e0*/  ISETP.NE.OR P0, PT, R0, 0x3, !P2 ;  /* 0x000000030000780c */ /* 0x000fe40005705670 */
[----:B------:R-:W-:-:S04]  /*02f0*/  ISETP.EQ.OR.EX P5, PT, R3, RZ, !P3, P4 ;  /* 0x000000ff0300720c */ /* 0x000fc80005fa2740 */
[----:B------:R-:W-:Y:S01]  /*0300*/  P2R R106, PR, RZ, 0x20 ;  /* 0x00000020ff6a7803 */ /* 0x000fe20000000000 */
[----:B------:R-:W-:Y:S05]  /*0310*/  @P1 BRA `(.L_x_5) ;  /* 0x0000000000201947 */ /* 0x000fea0003800000 */
[----:B------:R-:W1:Y:S02]  /*0320*/  LDCU.64 UR4, c[0x0][0x348] ;  /* 0x00006900ff0477ac */ /* 0x000e640008000a00 */
[----:B-1----:R-:W-:Y:S02]  /*0330*/  UIADD3 UR8, UP1, UPT, UR4, 0x80, URZ ;  /* 0x0000008004087890 */ /* 0x002fe4000ff3e0ff */
[----:B------:R-:W-:Y:S02]  /*0340*/  UIADD3 UR4, UP0, UPT, UR4, 0x180, URZ ;  /* 0x0000018004047890 */ /* 0x000fe4000ff1e0ff */
[----:B------:R-:W-:Y:S02]  /*0350*/  UIADD3.X UR9, UPT, UPT, URZ, UR5, URZ, UP1, !UPT ;  /* 0x00000005ff097290 */ /* 0x000fe40008ffe4ff */
[----:B------:R-:W-:-:S07]  /*0360*/  UIADD3.X UR5, UPT, UPT, URZ, UR5, URZ, UP0, !UPT ;  /* 0x00000005ff057290 */ /* 0x000fce00087fe4ff */
[----:B------:R1:W-:Y:S02]  /*0370*/  UTMACCTL.PF [UR8] ;  /* 0x00000000080079b9 */ /* 0x0003e40008040000 */
[----:B------:R1:W-:Y:S02]  /*0380*/  UTMACCTL.PF [UR4] ;  /* 0x00000000040079b9 */ /* 0x0003e40008040000 */
[----:B-1----:R-:W-:Y:S01]  /*0390*/  NOP ;  /* 0x0000000000007918 */ /* 0x002fe20000000000 */
.L_x_5:
[----:B------:R-:W-:Y:S05]  /*03a0*/  BSYNC.RECONVERGENT B0 ;  /* 0x0000000000007941 */ /* 0x000fea0003800200 */
.L_x_4:
[----:B------:R-:W-:Y:S04]  /*03b0*/  BSSY.RECONVERGENT B0, `(.L_x_6) ;  /* 0x000000a000007945 */ /* 0x000fe80003800200 */
        /* <DEDUP_REMOVED lines=9> */
.L_x_7:
[----:B------:R-:W-:Y:S05]  /*0450*/  BSYNC.RECONVERGENT B0 ;  /* 0x0000000000007941 */ /* 0x000fea0003800200 */
.L_x_6:
[----:B------:R-:W-:Y:S01]  /*0460*/  UPLOP3.LUT UP1, UPT, UPT, UPT, UPT, 0x80, 0x8 ;  /* 0x000000000008789c */ /* 0x000fe20003f2f070 */
[----:B------:R-:W-:Y:S10]  /*0470*/  @!P5 BRA `(.L_x_8) ;  /* 0x000000000024d947 */ /* 0x000ff40003800000 */
[----:B------:R-:W-:Y:S01]  /*0480*/  ISETP.NE.U32.AND P1, PT, R2, RZ, PT ;  /* 0x000000ff0200720c */ /* 0x000fe20003f25070 */
[----:B------:R-:W-:Y:S01]  /*0490*/  USEL UR4, URZ, 0xffffffff, UP3 ;  /* 0xffffffffff047887 */ /* 0x000fe20009800000 */
[----:B-----5:R-:W-:Y:S02]  /*04a0*/  FSETP.NEU.AND P0, PT, R49, RZ, PT ;  /* 0x000000ff3100720b */ /* 0x020fe40003f0d000 */
[----:B------:R-:W-:-:S11]  /*04b0*/  ISETP.NE.AND.EX P1, PT, R3, RZ, PT, P1 ;  /* 0x000000ff0300720c */ /* 0x000fd60003f25310 */
[----:B------:R-:W-:Y:S02]  /*04c0*/  VOTEU.ANY UP0, P0 ;  /* 0x0000000000ff7886 */ /* 0x000fe40000000100 */
[----:B------:R-:W-:-:S05]  /*04d0*/  VOTEU.ANY UP1, P1 ;  /* 0x0000000000ff7886 */ /* 0x000fca0000820100 */
[----:B------:R-:W-:-:S04]  /*04e0*/  @!UP1 USEL UR4, URZ, 0xffffffff, UP0 ;  /* 0xffffffffff049887 */ /* 0x000fc80008000000 */
[----:B------:R-:W-:-:S04]  /*04f0*/  ULOP3.LUT UR4, UR4, 0x1, URZ, 0xc0, !UPT ;  /* 0x0000000104047892 */ /* 0x000fc8000f8ec0ff */
[----:B------:R-:W-:-:S11]  /*0500*/  UISETP.NE.U32.AND UP1, UPT, UR4, 0x1, UPT ;  /* 0x000000010400788c */ /* 0x000fd6000bf25070 */
.L_x_8:
[----:B------:R-:W1:Y:S01]  /*0510*/  SHFL.IDX PT, R2, R105, RZ, 0x1f ;  /* 0x00001fff69027589 */ /* 0x000e6200000e0000 */
[----:B------:R-:W-:-:S04]  /*0520*/  UISETP.NE.AND UP0, UPT, UR6, 0x2, UPT ;  /* 0x000000020600788c */ /* 0x000fc8000bf05270 */
[----:B------:R-:W-:Y:S01]  /*0530*/  USEL UR15, URZ, 0x1, UP0 ;  /* 0x00000001ff0f7887 */ /* 0x000fe20008000000 */
[----:B-1----:R-:W-:-:S13]  /*0540*/  ISETP.NE.AND P0, PT, R2, RZ, PT ;  /* 0x000000ff0200720c */ /* 0x002fda0003f05270 */
[----:B------:R-:W-:Y:S05]  /*0550*/  @P0 BRA `(.L_x_9) ;  /* 0x0000000400e40947 */ /* 0x000fea0003800000 */
[----:B------:R-:W-:Y:S01]  /*0560*/  ELECT P0, URZ, PT ;  /* 0x0000000000ff782f */ /* 0x000fe20003800000 */
[----:B------:R-:W-:-:S12]  /*0570*/  BSSY.RECONVERGENT B0, `(.L_x_9) ;  /* 0x0000077000007945 */ /* 0x000fd80003800200 */
[----:B------:R-:W-:Y:S05]  /*0580*/  @!P0 BRA `(.L_x_10) ;  /* 0x0000000400d48947 */ /* 0x000fea0003800000 */
[----:B------:R-:W1:Y:S01]  /*0590*/  S2UR UR5, SR_CgaCtaId ;  /* 0x00000000000579c3 */ /* 0x000e620000008800 */
[----:B------:R-:W-:Y:S01]  /*05a0*/  UMOV UR7, 0x400 ;  /* 0x0000040000077882 */ /* 0x000fe20000000000 */
[----:B------:R-:W-:Y:S02]  /*05b0*/  UMOV UR4, 0x1 ;  /* 0x0000000100047882 */ /* 0x000fe40000000000 */
[----:B------:R-:W-:-:S04]  /*05c0*/  UIADD3 UR8, UPT, UPT, -UR4, 0x100000, URZ ;  /* 0x0010000004087890 */ /* 0x000fc8000fffe1ff */
[----:B------:R-:W-:Y:S02]  /*05d0*/  USHF.L.U32 UR9, UR8, 0xb, URZ ;  /* 0x0000000b08097899 */ /* 0x000fe400080006ff */
[----:B------:R-:W-:Y:S02]  /*05e0*/  USHF.L.U32 UR8, UR8, 0x1, URZ ;  /* 0x0000000108087899 */ /* 0x000fe400080006ff */
[----:B-1----:R-:W-:Y:S01]  /*05f0*/  ULEA UR5, UR5, UR7, 0x18 ;  /* 0x0000000705057291 */ /* 0x002fe2000f8ec0ff */
[----:B------:R-:W1:Y:S11]  /*0600*/  FENCE.VIEW.ASYNC.S ;  /* 0x00000000000073c6 */ /* 0x000e760000000000 */
[----:B-1----:R1:W2:Y:S01]  /*0610*/  SYNCS.EXCH.64 URZ, [UR5], UR8 ;  /* 0x0000000805ff75b2 */ /* 0x0022a20008000100 */
[----:B------:R1:W3:Y:S01]  /*0620*/  SYNCS.EXCH.64 URZ, [UR5+0x1b0], UR8 ;  /* 0x0001b00805ff75b2 */ /* 0x0002e20008000100 */
[----:B------:R1:W4:Y:S01]  /*0630*/  SYNCS.EXCH.64 URZ, [UR5+0x8], UR8 ;  /* 0x0000080805ff75b2 */ /* 0x0003220008000100 */
[----:B------:R1:W1:Y:S01]  /*0640*/  SYNCS.EXCH.64 URZ, [UR5+0x1b8], UR8 ;  /* 0x0001b80805ff75b2 */ /* 0x0002620008000100 */
        /* <DEDUP_REMOVED lines=104> */
[----:B--234-:R-:W-:Y:S01]  /*0cd0*/  NOP ;  /* 0x0000000000007918 */ /* 0x01cfe20000000000 */
.L_x_10:
[----:B-1----:R-:W-:Y:S05]  /*0ce0*/  BSYNC.RECONVERGENT B0 ;  /* 0x0000000000007941 */ /* 0x002fea0003800200 */
.L_x_9:
[----:B------:R-:W1:Y:S01]  /*0cf0*/  SHFL.IDX PT, R2, R105, RZ, 0x1f ;  /* 0x00001fff69027589 */ /* 0x000e6200000e0000 */
[----:B------:R-:W-:Y:S01]  /*0d00*/  NOP ;  /* 0x0000000000007918 */ /* 0x000fe20000000000 */
[----:B-1----:R-:W-:-:S13]  /*0d10*/  ISETP.NE.AND P0, PT, R2, 0x1, PT ;  /* 0x000000010200780c */ /* 0x002fda0003f05270 */
[----:B------:R-:W-:Y:S05]  /*0d20*/  @P0 BRA `(.L_x_11) ;  /* 0x0000000000400947 */ /* 0x000fea0003800000 */
[----:B------:R-:W1:Y:S01]  /*0d30*/  S2UR UR7, SR_CgaCtaId ;  /* 0x00000000000779c3 */ /* 0x000e620000008800 */
[----:B------:R-:W-:Y:S01]  /*0d40*/  UMOV UR8, 0x400 ;  /* 0x0000040000087882 */ /* 0x000fe20000000000 */
[----:B------:R-:W-:Y:S01]  /*0d50*/  UMOV UR5, 0x20 ;  /* 0x0000002000057882 */ /* 0x000fe20000000000 */
[----:B------:R-:W-:Y:S01]  /*0d60*/  UMOV UR4, 0x80 ;  /* 0x0000008000047882 */ /* 0x000fe20000000000 */
[----:B------:R-:W-:Y:S01]  /*0d70*/  ELECT P0, URZ, PT ;  /* 0x0000000000ff782f */ /* 0x000fe20003800000 */
[----:B-1----:R-:W-:Y:S02]  /*0d80*/  ULEA UR7, UR7, UR8, 0x18 ;  /* 0x0000000807077291 */ /* 0x002fe4000f8ec0ff */
[----:B------:R-:W-:-:S04]  /*0d90*/  UIADD3 UR8, UPT, UPT, -UR5, 0x100000, URZ ;  /* 0x0010000005087890 */ /* 0x000fc8000fffe1ff */
[----:B------:R-:W-:Y:S02]  /*0da0*/  USHF.L.U32 UR9, UR8, 0xb, URZ ;  /* 0x0000000b08097899 */ /* 0x000fe400080006ff */
[----:B------:R-:W-:Y:S02]  /*0db0*/  USHF.L.U32 UR8, UR8, 0x1, URZ ;  /* 0x0000000108087899 */ /* 0x000fe400080006ff */
[----:B------:R-:W-:-:S04]  /*0dc0*/  UIADD3 UR4, UPT, UPT, -UR4, 0x100000, URZ ;  /* 0x0010000004047890 */ /* 0x000fc8000fffe1ff */
[----:B------:R-:W-:Y:S02]  /*0dd0*/  USHF.L.U32 UR5, UR4, 0xb, URZ ;  /* 0x0000000b04057899 */ /* 0x000fe400080006ff */
[----:B------:R-:W-:Y:S01]  /*0de0*/  USHF.L.U32 UR4, UR4, 0x1, URZ ;  /* 0x0000000104047899 */ /* 0x000fe200080006ff */
[----:B------:R-:W1:Y:S03]  /*0df0*/  FENCE.VIEW.ASYNC.S ;  /* 0x00000000000073c6 */ /* 0x000e660000000000 */
[----:B-1----:R1:W2:Y:S08]  /*0e00*/  SYNCS.EXCH.64 URZ, [UR7+0x360], UR8 ;  /* 0x0003600807ff75b2 */ /* 0x0022b00008000100 */
[----:B------:R1:W3:Y:S01]  /*0e10*/  SYNCS.EXCH.64 URZ, [UR7+0x368], UR4 ;  /* 0x0003680407ff75b2 */ /* 0x0002e20008000100 */
[----:B------:R-:W-:Y:S01]  /*0e20*/  NOP ;  /* 0x0000000000007918 */ /* 0x000fe20000000000 */
.L_x_11:
[----:B------:R-:W4:Y:S01]  /*0e30*/  SHFL.IDX PT, R2, R105, RZ, 0x1f ;  /* 0x00001fff69027589 */ /* 0x000f2200000e0000 */
[----:B------:R-:W-:Y:S01]  /*0e40*/  NOP ;  /* 0x0000000000007918 */ /* 0x000fe20000000000 */
[----:B----4-:R-:W-:-:S13]  /*0e50*/  ISETP.NE.AND P0, PT, R2, 0x3, PT ;  /* 0x000000030200780c */ /* 0x010fda0003f05270 */
[----:B------:R-:W-:Y:S05]  /*0e60*/  @P0 BRA `(.L_x_12) ;  /* 0x0000000000300947 */ /* 0x000fea0003800000 */
[----:B-1----:R-:W1:Y:S01]  /*0e70*/  S2UR UR5, SR_CgaCtaId ;  /* 0x00000000000579c3 */ /* 0x002e620000008800 */
[----:B------:R-:W-:Y:S01]  /*0e80*/  UMOV UR7, 0x400 ;  /* 0x0000040000077882 */ /* 0x000fe20000000000 */
[----:B------:R-:W-:Y:S01]  /*0e90*/  UMOV UR4, 0x20 ;  /* 0x0000002000047882 */ /* 0x000fe20000000000 */
[----:B------:R-:W-:Y:S01]  /*0ea0*/  ELECT P0, URZ, PT ;  /* 0x0000000000ff782f */ /* 0x000fe20003800000 */
[----:B------:R-:W-:-:S04]  /*0eb0*/  UIADD3 UR8, UPT, UPT, -UR4, 0x100000, URZ ;  /* 0x0010000004087890 */ /* 0x000fc8000fffe1ff */
[----:B------:R-:W-:Y:S02]  /*0ec0*/  USHF.L.U32 UR9, UR8, 0xb, URZ ;  /* 0x0000000b08097899 */ /* 0x000fe400080006ff */
[----:B------:R-:W-:Y:S02]  /*0ed0*/  USHF.L.U32 UR8, UR8, 0x1, URZ ;  /* 0x0000000108087899 */ /* 0x000fe400080006ff */
[----:B-1----:R-:W-:Y:S01]  /*0ee0*/  ULEA UR5, UR5, UR7, 0x18 ;  /* 0x0000000705057291 */ /* 0x002fe2000f8ec0ff */
[----:B------:R-:W1:Y:S11]  /*0ef0*/  FENCE.VIEW.ASYNC.S ;  /* 0x00000000000073c6 */ /* 0x000e760000000000 */
[----:B-1----:R4:W1:Y:S01]  /*0f00*/  SYNCS.EXCH.64 URZ, [UR5+0x370], UR8 ;  /* 0x0003700805ff75b2 */ /* 0x0028620008000100 */
[----:B------:R4:W1:Y:S02]  /*0f10*/  SYNCS.EXCH.64 URZ, [UR5+0x378], UR8 ;  /* 0x0003780805ff75b2 */ /* 0x0008640008000100 */
[----:B----4-:R-:W-:Y:S01]  /*0f20*/  NOP ;  /* 0x0000000000007918 */ /* 0x010fe20000000000 */
.L_x_12:
[----:B------:R-:W4:Y:S01]  /*0f30*/  SHFL.IDX PT, R2, R105, RZ, 0x1f ;  /* 0x00001fff69027589 */ /* 0x000f2200000e0000 */
[----:B------:R-:W-:Y:S01]  /*0f40*/  NOP ;  /* 0x0000000000007918 */ /* 0x000fe20000000000 */
[----:B----4-:R-:W-:-:S13]  /*0f50*/  ISETP.NE.AND P0, PT, R2, 0x4, PT ;  /* 0x000000040200780c */ /* 0x010fda0003f05270 */
[----:B------:R-:W-:Y:S05]  /*0f60*/  @P0 BRA `(.L_x_13) ;  /* 0x0000000000440947 */ /* 0x000fea0003800000 */
[----:B-1----:R-:W1:Y:S01]  /*0f70*/  S2UR UR5, SR_CgaCtaId ;  /* 0x00000000000579c3 */ /* 0x002e620000008800 */
[----:B------:R-:W-:Y:S01]  /*0f80*/  UMOV UR8, 0x100 ;  /* 0x0000010000087882 */ /* 0x000fe20000000000 */
[----:B------:R-:W-:Y:S01]  /*0f90*/  UMOV UR7, 0x400 ;  /* 0x0000040000077882 */ /* 0x000fe20000000000 */
[----:B------:R-:W-:Y:S01]  /*0fa0*/  USEL UR8, UR8, 0xe0, UP1 ;  /* 0x000000e008087887 */ /* 0x000fe20008800000 */
[----:B------:R-:W-:Y:S01]  /*0fb0*/  UMOV UR4, 0x1 ;  /* 0x0000000100047882 */ /* 0x000fe20000000000 */
[----:B------:R-:W-:Y:S01]  /*0fc0*/  ELECT P0, URZ, PT ;  /* 0x0000000000ff782f */ /* 0x000fe20003800000 */
[----:B------:R-:W-:-:S04]  /*0fd0*/  UIADD3 UR10, UPT, UPT, -UR4, 0x100000, URZ ;  /* 0x00100000040a7890 */ /* 0x000fc8000fffe1ff */
[----:B------:R-:W-:Y:S02]  /*0fe0*/  USHF.L.U32 UR11, UR10, 0xb, URZ ;  /* 0x0000000b0a0b7899 */ /* 0x000fe400080006ff */
[----:B------:R-:W-:Y:S02]  /*0ff0*/  USHF.L.U32 UR10, UR10, 0x1, URZ ;  /* 0x000000010a0a7899 */ /* 0x000fe400080006ff */
        /* <DEDUP_REMOVED lines=8> */
.L_x_13:
[----:B------:R-:W4:Y:S01]  /*1080*/  SHFL.IDX PT, R2, R105, RZ, 0x1f ;  /* 0x00001fff69027589 */ /* 0x000f2200000e0000 */
[----:B------:R-:W-:Y:S01]  /*1090*/  NOP ;  /* 0x0000000000007918 */ /* 0x000fe20000000000 */
[----:B----4-:R-:W-:-:S13]  /*10a0*/  ISETP.NE.AND P0, PT, R2, 0x5, PT ;  /* 0x000000050200780c */ /* 0x010fda0003f05270 */
[----:B------:R-:W-:Y:S05]  /*10b0*/  @P0 BRA `(.L_x_14) ;  /* 0x0000000000480947 */ /* 0x000fea0003800000 */
[----:B-1----:R-:W1:Y:S01]  /*10c0*/  S2UR UR7, SR_CgaCtaId ;  /* 0x00000000000779c3 */ /* 0x002e620000008800 */
        /* <DEDUP_REMOVED lines=12> */
[----:B-1----:R4:W1:Y:S08]  /*1190*/  SYNCS.EXCH.64 URZ, [UR7+0x390], UR8 ;  /* 0x0003900807ff75b2 */ /* 0x0028700008000100 */
[----:B------:R4:W1:Y:S01]  /*11a0*/  SYNCS.EXCH.64 URZ, [UR7+0x3a0], UR4 ;  /* 0x0003a00407ff75b2 */ /* 0x0008620008000100 */
[----:B------:R4:W1:Y:S01]  /*11b0*/  SYNCS.EXCH.64 URZ, [UR7+0x398], UR8 ;  /* 0x0003980807ff75b2 */ /* 0x0008620008000100 */
[----:B------:R4:W1:Y:S02]  /*11c0*/  SYNCS.EXCH.64 URZ, [UR7+0x3a8], UR4 ;  /* 0x0003a80407ff75b2 */ /* 0x0008640008000100 */
[----:B----4-:R-:W-:Y:S01]  /*11d0*/  NOP ;  /* 0x0000000000007918 */ /* 0x010fe20000000000 */
.L_x_14:
[----:B-1----:R-:W1:Y:S01]  /*11e0*/  S2UR UR8, SR_CTAID.X ;  /* 0x00000000000879c3 */ /* 0x002e620000002500 */
[----:B------:R-:W-:-:S05]  /*11f0*/  CS2R.32 R95, SR_CgaSize ;  /* 0x00000000005f7805 */ /* 0x000fca0000008a00 */
[----:B------:R-:W-:-:S05]  /*1200*/  IMAD R95, R95, -0xa0, RZ ;  /* 0xffffff605f5f7824 */ /* 0x000fca00078e02ff */
[----:B------:R-:W-:-:S14]  /*1210*/  R2UR UR7, R95 ;  /* 0x000000005f0772ca */ /* 0x000fdc00000e0000 */
[----:B------:R-:W4:Y:S01]  /*1220*/  LDCU UR7, c[0x0][UR7+0x2b0] ;  /* 0x00005600070777ac */ /* 0x000f220008000800 */
[----:B------:R-:W1:Y:S01]  /*1230*/  S2R R19, SR_CTAID.Z ;  /* 0x0000000000137919 */ /* 0x000e620000002700 */
[----:B------:R-:W-:Y:S01]  /*1240*/  NOP ;  /* 0x0000000000007918 */ /* 0x000fe20000000000 */
[----:B------:R-:W-:-:S05]  /*1250*/  CS2R.32 R95, SR_CgaSize ;  /* 0x00000000005f7805 */ /* 0x000fca0000008a00 */
[----:B------:R-:W-:-:S05]  /*1260*/  IMAD R95, R95, -0xa0, RZ ;  /* 0xffffff605f5f7824 */ /* 0x000fca00078e02ff */
[----:B------:R-:W-:-:S14]  /*1270*/  R2UR UR4, R95 ;  /* 0x000000005f0472ca */ /* 0x000fdc00000e0000 */
[----:B------:R-:W2:Y:S01]  /*1280*/  LDCU UR4, c[0x0][UR4+0x2b4] ;  /* 0x00005680040477ac */ /* 0x000ea20008000800 */
[----:B------:R-:W3:Y:S08]  /*1290*/  S2UR UR5, SR_CTAID.Y ;  /* 0x00000000000579c3 */ /* 0x000ef00000002600 */
[----:B------:R-:W2:Y:S01]  /*12a0*/  LDC R9, c[0x0][0xb24] ;  /* 0x0002c900ff097b82 */ /* 0x000ea20000000800 */
[----:B-1----:R-:W-:-:S02]  /*12b0*/  I2FP.F32.U32 R5, UR8 ;  /* 0x0000000800057c45 */ /* 0x002fc40008201000 */
[----:B------:R-:W-:-:S05]  /*12c0*/  CS2R.32 R3, SR_CgaSize ;  /* 0x0000000000037805 */ /* 0x000fca0000008a00 */
[----:B------:R-:W-:-:S06]  /*12d0*/  IMAD R3, R3, -0xa0, RZ ;  /* 0xffffff6003037824 */ /* 0x000fcc00078e02ff */
[----:B------:R-:W1:Y:S01]  /*12e0*/  LDC R3, c[0x0][R3+0x2a0] ;  /* 0x0000a80003037b82 */ /* 0x000e620000000800 */
[----:B------:R-:W-:Y:S01]  /*12f0*/  MOV R95, UR8 ;  /* 0x00000008005f7c02 */ /* 0x000fe20008000f00 */
[----:B----4-:R-:W-:Y:S01]  /*1300*/  FMUL R5, R5, UR7 ;  /* 0x0000000705057c20 */ /* 0x010fe20008400000 */
[----:B---3--:R-:W-:Y:S02]  /*1310*/  I2FP.F32.U32 R4, UR5 ;  /* 0x0000000500047c45 */ /* 0x008fe40008201000 */
[----:B------:R-:W-:-:S05]  /*1320*/  CS2R.32 R2, SR_CgaSize ;  /* 0x0000000000027805 */ /* 0x000fca0000008a00 */
[----:B------:R-:W-:-:S06]  /*1330*/  IMAD R2, R2, -0xa0, RZ ;  /* 0xffffff6002027824 */ /* 0x000fcc00078e02ff */
[----:B------:R-:W3:Y:S01]  /*1340*/  LDC R2, c[0x0][R2+0x2a4] ;  /* 0x0000a90002027b82 */ /* 0x000ee20000000800 */
[----:B------:R-:W4:Y:S01]  /*1350*/  F2I.U32.TRUNC.NTZ R92, R5 ;  /* 0x00000005005c7305 */ /* 0x000f22000020f000 */
[----:B------:R-:W-:Y:S01]  /*1360*/  MOV R93, UR5 ;  /* 0x00000005005d7c02 */ /* 0x000fe20008000f00 */
[----:B--2---:R-:W-:-:S05]  /*1370*/  FMUL R4, R4, UR4 ;  /* 0x0000000404047c20 */ /* 0x004fca0008400000 */
[----:B------:R-:W-:Y:S01]  /*1380*/  BAR.SYNC.DEFER_BLOCKING 0x0 ;  /* 0x0000000000007b1d */ /* 0x000fe20000010000 */
[----:B------:R-:W-:-:S05]  /*1390*/  ISETP.GE.AND P0, PT, R9, 0x1, PT ;  /* 0x000000010900780c */ /* 0x000fca0003f06270 */
[----:B------:R-:W2:Y:S01]  /*13a0*/  F2I.U32.TRUNC.NTZ R79, R4 ;  /* 0x00000004004f7305 */ /* 0x000ea2000020f000 */
[----:B----4-:R-:W-:-:S05]  /*13b0*/  IADD3 R92, PT, PT, -R92, RZ, RZ ;  /* 0x000000ff5c5c7210 */ /* 0x010fca0007ffe1ff */
[----:B-1----:R-:W-:Y:S01]  /*13c0*/  IMAD R92, R3, R92, UR8 ;  /* 0x00000008035c7e24 */ /* 0x002fe2000f8e025c */
[----:B--2---:R-:W-:-:S05]  /*13d0*/  IADD3 R79, PT, PT, -R79, RZ, RZ ;  /* 0x000000ff4f4f7210 */ /* 0x004fca0007ffe1ff */
[----:B---3--:R-:W-:Y:S01]  /*13e0*/  IMAD R79, R2, R79, UR5 ;  /* 0x00000005024f7e24 */ /* 0x008fe2000f8e024f */
[----:B------:R-:W-:Y:S06]  /*13f0*/  @!P0 BRA `(.L_x_15) ;  /* 0x0000000000b88947 */ /* 0x000fec0003800000 */
[----:B------:R-:W1:Y:S01]  /*1400*/  LDC.64 R4, c[0x0][0xb18] ;  /* 0x0002c600ff047b82 */ /* 0x000e620000000a00 */
[----:B------:R-:W-:-:S07]  /*1410*/  ISETP.NE.AND P0, PT, R9, 0x1, PT ;  /* 0x000000010900780c */ /* 0x000fce0003f05270 */
[----:B------:R-:W2:Y:S08]  /*1420*/  LDC R10, c[0x0][0xb0c] ;  /* 0x0002c300ff0a7b82 */ /* 0x000eb00000000800 */
[----:B------:R-:W3:Y:S08]  /*1430*/  LDC R11, c[0x0][0x370] ;  /* 0x0000dc00ff0b7b82 */ /* 0x000ef00000000800 */
[----:B------:R-:W4:Y:S01]  /*1440*/  LDC R12, c[0x0][0x374] ;  /* 0x0000dd00ff0c7b82 */ /* 0x000f220000000800 */
[----:B-1----:R-:W-:-:S07]  /*1450*/  ISETP.NE.AND P1, PT, R4, 0x1, PT ;  /* 0x000000010400780c */ /* 0x002fce0003f25270 */
[----:B------:R-:W3:Y:S01]  /*1460*/  LDC.64 R6, c[0x0][0xb10] ;  /* 0x0002c400ff067b82 */ /* 0x000ee20000000a00 */
[----:B--2---:R-:W-:-:S07]  /*1470*/  ISETP.NE.AND P3, PT, R10, 0x1, PT ;  /* 0x000000010a00780c */ /* 0x004fce0003f65270 */
[----:B------:R-:W1:Y:S08]  /*1480*/  LDC R8, c[0x0][0xb20] ;  /* 0x0002c800ff087b82 */ /* 0x000e700000000800 */
[----:B------:R-:W2:Y:S01]  /*1490*/  LDC.64 R2, c[0x0][0xb28] ;  /* 0x0002ca00ff027b82 */ /* 0x000ea20000000a00 */
[----:B----4-:R-:W-:-:S04]  /*14a0*/  IMAD.HI.U32 R13, R12, R5, RZ ;  /* 0x000000050c0d7227 */ /* 0x010fc800078e00ff */
[----:B------:R-:W-:-:S04]  /*14b0*/  IMAD.HI.U32 R5, R93, R5, RZ ;  /* 0x000000055d057227 */ /* 0x000fc800078e00ff */
[----:B---3--:R-:W-:-:S04]  /*14c0*/  IMAD.HI.U32 R14, R11, R6, RZ ;  /* 0x000000060b0e7227 */ /* 0x008fc800078e00ff */
[----:B------:R-:W-:Y:S01]  /*14d0*/  IMAD.HI.U32 R16, R95, R6, RZ ;  /* 0x000000065f107227 */ /* 0x000fe200078e00ff */
[-C--:B------:R-:W-:Y:S02]  /*14e0*/  @P3 SHF.R.U32.HI R11, RZ, R7.reuse, R14 ;  /* 0x00000007ff0b3219 */ /* 0x080fe4000001160e */
[-C--:B-1----:R-:W-:Y:S02]  /*14f0*/  @P1 SHF.R.U32.HI R12, RZ, R8.reuse, R13 ;  /* 0x00000008ff0c1219 */ /* 0x082fe4000001160d */
[----:B------:R-:W-:Y:S02]  /*1500*/  SHF.R.U32.HI R8, RZ, R8, R5 ;  /* 0x00000008ff087219 */ /* 0x000fe40000011605 */
[----:B------:R-:W-:Y:S02]  /*1510*/  SHF.R.U32.HI R16, RZ, R7, R16 ;  /* 0x00000007ff107219 */ /* 0x000fe40000011610 */
[----:B------:R-:W-:Y:S01]  /*1520*/  SEL R5, R93, R8, !P1 ;  /* 0x000000085d057207 */ /* 0x000fe20004800000 */
[----:B--2---:R-:W-:Y:S01]  /*1530*/  IMAD.HI.U32 R14, R12, R2, RZ ;  /* 0x000000020c0e7227 */ /* 0x004fe200078e00ff */
[----:B------:R-:W-:-:S03]  /*1540*/  SEL R7, R95, R16, !P3 ;  /* 0x000000105f077207 */ /* 0x000fc60005800000 */
[----:B------:R-:W-:Y:S01]  /*1550*/  IMAD.HI.U32 R6, R11, R2, RZ ;  /* 0x000000020b067227 */ /* 0x000fe200078e00ff */
[----:B------:R-:W-:-:S04]  /*1560*/  @P0 SHF.R.U32.HI R12, RZ, R3, R14 ;  /* 0x00000003ff0c0219 */ /* 0x000fc8000001160e */
[----:B------:R-:W-:Y:S01]  /*1570*/  @P0 SHF.R.U32.HI R11, RZ, R3, R6 ;  /* 0x00000003ff0b0219 */ /* 0x000fe20000011606 */
[----:B------:R-:W-:-:S04]  /*1580*/  IMAD R12, R12, R9, RZ ;  /* 0x000000090c0c7224 */ /* 0x000fc800078e02ff */
[----:B------:R-:W-:Y:S01]  /*1590*/  IMAD R6, R11, R9, RZ ;  /* 0x000000090b067224 */ /* 0x000fe200078e02ff */
[----:B------:R-:W-:-:S04]  /*15a0*/  ISETP.GE.AND P1, PT, R5, R12, PT ;  /* 0x0000000c0500720c */ /* 0x000fc80003f26270 */
[----:B------:R-:W-:Y:S01]  /*15b0*/  ISETP.GE.OR P1, PT, R7, R6, P1 ;  /* 0x000000060700720c */ /* 0x000fe20000f26670 */
[----:B------:R-:W-:-:S05]  /*15c0*/  IMAD.HI.U32 R6, R5, R2, RZ ;  /* 0x0000000205067227 */ /* 0x000fca00078e00ff */
[----:B------:R-:W-:-:S04]  /*15d0*/  SHF.R.U32.HI R6, RZ, R3, R6 ;  /* 0x00000003ff067219 */ /* 0x000fc80000011606 */
[----:B------:R-:W-:-:S03]  /*15e0*/  SEL R6, R5, R6, !P0 ;  /* 0x0000000605067207 */ /* 0x000fc60004000000 */
[----:B------:R-:W-:Y:S01]  /*15f0*/  @!P1 IMAD.HI.U32 R8, R7, R2, RZ ;  /* 0x0000000207089227 */ /* 0x000fe200078e00ff */
[----:B------:R-:W-:-:S04]  /*1600*/  IADD3 R2, PT, PT, -R6, RZ, RZ ;  /* 0x000000ff06027210 */ /* 0x000fc80007ffe1ff */
[----:B------:R-:W-:Y:S01]  /*1610*/  @!P1 SHF.R.U32.HI R8, RZ, R3, R8 ;  /* 0x00000003ff089219 */ /* 0x000fe20000011608 */
[----:B------:R-:W-:-:S03]  /*1620*/  IMAD R2, R9, R2, R5 ;  /* 0x0000000209027224 */ /* 0x000fc600078e0205 */
[----:B------:R-:W-:Y:S02]  /*1630*/  @!P1 SEL R3, R7, R8, !P0 ;  /* 0x0000000807039207 */ /* 0x000fe40004000000 */
[----:B------:R-:W-:-:S03]  /*1640*/  IADD3 R8, PT, PT, -R5, RZ, RZ ;  /* 0x000000ff05087210 */ /* 0x000fc60007ffe1ff */
[--C-:B------:R-:W-:Y:S02]  /*1650*/  @!P1 IMAD.IADD R6, R6, 0x1, -R3.reuse ;  /* 0x0000000106069824 */ /* 0x100fe400078e0a03 */
[----:B------:R-:W-:Y:S01]  /*1660*/  @!P1 IMAD R3, R2, R11, R3 ;  /* 0x0000000b02039224 */ /* 0x000fe200078e0203 */
[----:B------:R-:W-:Y:S01]  /*1670*/  IADD3 R2, PT, PT, -R7, RZ, RZ ;  /* 0x000000ff07027210 */ /* 0x000fe20007ffe1ff */
[----:B------:R-:W-:Y:S02]  /*1680*/  @!P1 IMAD R5, R6, R9, R7 ;  /* 0x0000000906059224 */ /* 0x000fe400078e0207 */
[----:B------:R-:W-:Y:S02]  /*1690*/  IMAD R8, R4, R8, R93 ;  /* 0x0000000804087224 */ /* 0x000fe400078e025d */
[----:B------:R-:W-:Y:S02]  /*16a0*/  @!P1 IMAD.MOV.U32 R7, RZ, RZ, R3 ;  /* 0x000000ffff079224 */ /* 0x000fe400078e0003 */
[----:B------:R-:W-:-:S02]  /*16b0*/  IMAD R2, R10, R2, R95 ;  /* 0x000000020a027224 */ /* 0x000fc400078e025f */
[----:B------:R-:W-:Y:S02]  /*16c0*/  IMAD R93, R5, R4, R8 ;  /* 0x00000004055d7224 */ /* 0x000fe400078e0208 */
[----:B------:R-:W-:Y:S02]  /*16d0*/  IMAD R95, R7, R10, R2 ;  /* 0x0000000a075f7224 */ /* 0x000fe400078e0202 */
.L_x_15:
[----:B------:R-:W1:Y:S01]  /*16e0*/  LDCU UR4, c[0x0][0xb30] ;  /* 0x00016600ff0477ac */ /* 0x000e620008000800 */
[----:B------:R-:W2:Y:S08]  /*16f0*/  S2UR UR48, SR_CgaCtaId ;  /* 0x00000000003079c3 */ /* 0x000eb00000008800 */
[----:B------:R-:W3:Y:S01]  /*1700*/  LDC R40, c[0x0][0xb24] ;  /* 0x0002c900ff287b82 */ /* 0x000ee20000000800 */
[----:B-1----:R-:W-:-:S09]  /*1710*/  UISETP.NE.AND UP0, UPT, UR4, 0x1, UPT ;  /* 0x000000010400788c */ /* 0x002fd2000bf05270 */
[----:B--2---:R-:W-:Y:S05]  /*1720*/  BRA.U UP0, `(.L_x_16) ;  /* 0x0000000100407547 */ /* 0x004fea000b800000 */
[----:B------:R-:W1:Y:S08]  /*1730*/  LDC.64 R4, c[0x0][0xb10] ;  /* 0x0002c400ff047b82 */ /* 0x000e700000000a00 */
[----:B------:R-:W2:Y:S08]  /*1740*/  LDC.64 R2, c[0x0][0xb18] ;  /* 0x0002c600ff027b82 */ /* 0x000eb00000000a00 */
[----:B------:R-:W4:Y:S08]  /*1750*/  LDC R6, c[0x0][0xb20] ;  /* 0x0002c800ff067b82 */ /* 0x000f300000000800 */
[----:B------:R-:W3:Y:S01]  /*1760*/  LDC R8, c[0x0][0xb0c] ;  /* 0x0002c300ff087b82 */ /* 0x000ee20000000800 */
[----:B-1----:R-:W-:-:S05]  /*1770*/  IMAD.HI.U32 R4, R95, R4, RZ ;  /* 0x000000045f047227 */ /* 0x002fca00078e00ff */
[----:B------:R-:W-:Y:S01]  /*1780*/  SHF.R.U32.HI R4, RZ, R5, R4 ;  /* 0x00000005ff047219 */ /* 0x000fe20000011604 */
[----:B--2---:R-:W-:Y:S01]  /*1790*/  IMAD.HI.U32 R3, R93, R3, RZ ;  /* 0x000000035d037227 */ /* 0x004fe200078e00ff */
[----:B------:R-:W-:-:S04]  /*17a0*/  ISETP.NE.AND P0, PT, R2, 0x1, PT ;  /* 0x000000010200780c */ /* 0x000fc80003f05270 */
[----:B----4-:R-:W-:-:S04]  /*17b0*/  SHF.R.U32.HI R6, RZ, R6, R3 ;  /* 0x00000006ff067219 */ /* 0x010fc80000011603 */
[----:B------:R-:W-:Y:S02]  /*17c0*/  SEL R3, R93, R6, !P0 ;  /* 0x000000065d037207 */ /* 0x000fe40004000000 */
[----:B---3--:R-:W-:-:S04]  /*17d0*/  ISETP.NE.AND P1, PT, R8, 0x1, PT ;  /* 0x000000010800780c */ /* 0x008fc80003f25270 */
[----:B------:R-:W-:-:S05]  /*17e0*/  SEL R4, R95, R4, !P1 ;  /* 0x000000045f047207 */ /* 0x000fca0004800000 */
[----:B------:R-:W-:Y:S02]  /*17f0*/  IMAD.IADD R5, R3, 0x1, -R4 ;  /* 0x0000000103057824 */ /* 0x000fe400078e0a04 */
[----:B------:R-:W-:Y:S02]  /*1800*/  IMAD.IADD R3, R4, 0x1, -R3 ;  /* 0x0000000104037824 */ /* 0x000fe400078e0a03 */
[----:B------:R-:W-:Y:S02]  /*1810*/  IMAD R95, R5, R8, R95 ;  /* 0x00000008055f7224 */ /* 0x000fe400078e025f */
[----:B------:R-:W-:-:S07]  /*1820*/  IMAD R93, R3, R2, R93 ;  /* 0x00000002035d7224 */ /* 0x000fce00078e025d */
.L_x_16:
[----:B------:R-:W-:Y:S01]  /*1830*/  BAR.SYNC.DEFER_BLOCKING 0x0 ;  /* 0x0000000000007b1d */ /* 0x000fe20000010000 */
[----:B------:R-:W-:Y:S01]  /*1840*/  UISETP.NE.AND UP0, UPT, UR6, 0x2, UPT ;  /* 0x000000020600788c */ /* 0x000fe2000bf05270 */
[----:B------:R-:W-:Y:S02]  /*1850*/  ISETP.NE.OR P0, PT, R0, 0x2, !P2 ;  /* 0x000000020000780c */ /* 0x000fe40005705670 */
[----:B------:R-:W-:-:S06]  /*1860*/  LOP3.LUT R2, R99, 0x1f, RZ, 0xc0, !PT ;  /* 0x0000001f63027812 */ /* 0x000fcc00078ec0ff */
[----:B------:R-:W-:Y:S05]  /*1870*/  BRA.U UP0, `(.L_x_17) ;  /* 0x0000003500747547 */ /* 0x000fea000b800000 */
[----:B------:R-:W1:Y:S01]  /*1880*/  LDCU UR6, c[0x0][0x388] ;  /* 0x00007100ff0677ac */ /* 0x000e620008000800 */
[----:B------:R-:W2:Y:S01]  /*1890*/  LDC R11, c[0x0][0x370] ;  /* 0x0000dc00ff0b7b82 */ /* 0x000ea20000000800 */
[----:B------:R-:W-:Y:S01]  /*18a0*/  PLOP3.LUT P1, PT, PT, PT, UP1, 0x80, 0x8 ;  /* 0x000000000008781c */ /* 0x000fe20003f2f018 */
[----:B------:R-:W-:Y:S01]  /*18b0*/  IMAD.MOV.U32 R12, RZ, RZ, RZ ;  /* 0x000000ffff0c7224 */ /* 0x000fe200078e00ff */
[----:B------:R-:W4:Y:S01]  /*18c0*/  LDCU UR4, c[0x0][0x38c] ;  /* 0x00007180ff0477ac */ /* 0x000f220008000800 */
[----:B------:R-:W-:Y:S02]  /*18d0*/  ISETP.EQ.OR P5, PT, R2, RZ, P0 ;  /* 0x000000ff0200720c */ /* 0x000fe400007a2670 */
[----:B------:R-:W-:Y:S01]  /*18e0*/  PLOP3.LUT P1, PT, P1, PT, PT, 0x8, 0x80 ;  /* 0x000000000080781c */ /* 0x000fe20000f2e170 */
[----:B------:R-:W3:Y:S01]  /*18f0*/  LDCU UR35, c[0x0][0x390] ;  /* 0x00007200ff2377ac */ /* 0x000ee20008000800 */
[----:B------:R-:W2:Y:S01]  /*1900*/  LDC R0, c[0x0][0x374] ;  /* 0x0000dd00ff007b82 */ /* 0x000ea20000000800 */
[----:B------:R-:W2:Y:S01]  /*1910*/  LDCU.64 UR36, c[0x0][0x348] ;  /* 0x00006900ff2477ac */ /* 0x000ea20008000a00 */
[----:B------:R-:W-:Y:S01]  /*1920*/  UMOV UR33, 0x1 ;  /* 0x0000000100217882 */ /* 0x000fe20000000000 */
[----:B------:R-:W-:Y:S01]  /*1930*/  UMOV UR32, URZ ;  /* 0x000000ff00207c82 */ /* 0x000fe20008000000 */
[----:B-1----:R-:W-:Y:S01]  /*1940*/  UIADD3 UR6, UPT, UPT, UR6, 0x1f, URZ ;  /* 0x0000001f06067890 */ /* 0x002fe2000fffe0ff */
[----:B------:R-:W-:Y:S01]  /*1950*/  UMOV UR20, URZ ;  /* 0x000000ff00147c82 */ /* 0x000fe20008000000 */
[----:B------:R-:W-:-:S02]  /*1960*/  UMOV UR31, URZ ;  /* 0x000000ff001f7c82 */ /* 0x000fc40008000000 */
[----:B------:R-:W-:-:S04]  /*1970*/  USHF.R.S32.HI UR5, URZ, 0x1f, UR6 ;  /* 0x0000001fff057899 */ /* 0x000fc80008011406 */
[----:B------:R-:W-:-:S04]  /*1980*/  ULEA.HI UR5, UR5, UR6, URZ, 0x5 ;  /* 0x0000000605057291 */ /* 0x000fc8000f8f28ff */
[----:B------:R-:W-:-:S04]  /*1990*/  USHF.R.S32.HI UR5, URZ, 0x5, UR5 ;  /* 0x00000005ff057899 */ /* 0x000fc80008011405 */
[----:B----4-:R-:W-:-:S04]  /*19a0*/  UIMAD UR4, UR5, UR4, URZ ;  /* 0x00000004050472a4 */ /* 0x010fc8000f8e02ff */
[----:B---3--:R-:W-:-:S04]  /*19b0*/  UIMAD UR35, UR4, UR35, URZ ;  /* 0x00000023042372a4 */ /* 0x008fc8000f8e02ff */
[----:B------:R-:W-:Y:S02]  /*19c0*/  UISETP.NE.AND UP2, UPT, UR35, URZ, UPT ;  /* 0x000000ff2300728c */ /* 0x000fe4000bf45270 */
[----:B------:R-:W-:-:S04]  /*19d0*/  UISETP.LT.U32.AND UP0, UPT, UR35, 0x36, UPT ;  /* 0x000000362300788c */ /* 0x000fc8000bf01070 */
[----:B------:R-:W-:-:S04]  /*19e0*/  USEL UR34, UR35, 0x36, UP0 ;  /* 0x0000003623227887 */ /* 0x000fc80008000000 */
[----:B------:R-:W-:Y:S02]  /*19f0*/  UIADD3 UR23, UPT, UPT, UR34, -0x1, URZ ;  /* 0xffffffff22177890 */ /* 0x000fe4000fffe0ff */
[----:B------:R-:W-:Y:S02]  /*1a00*/  @!UP2 UIADD3 UR23, UPT, UPT, UR34, URZ, URZ ;  /* 0x000000ff2217a290 */ /* 0x000fe4000fffe0ff */
[----:B------:R-:W-:Y:S02]  /*1a10*/  UIADD3 UR34, UPT, UPT, UR35, -UR34, URZ ;  /* 0x8000002223227290 */ /* 0x000fe4000fffe0ff */
[----:B--2---:R-:W-:-:S12]  /*1a20*/  UIADD3 UR23, UPT, UPT, UR23, 0x1, URZ ;  /* 0x0000000117177890 */ /* 0x004fd8000fffe0ff */
.L_x_33:
[----:B------:R-:W1:Y:S01]  /*1a30*/  S2UR UR22, SR_CgaCtaId ;  /* 0x00000000001679c3 */ /* 0x000e620000008800 */
[----:B------:R-:W-:Y:S01]  /*1a40*/  UMOV UR4, 0x400 ;  /* 0x0000040000047882 */ /* 0x000fe20000000000 */
[----:B------:R-:W-:Y:S01]  /*1a50*/  IMAD.U32 R2, RZ, RZ, UR33 ;  /* 0x00000021ff027e24 */ /* 0x000fe2000f8e00ff */
[----:B------:R-:W-:Y:S01]  /*1a60*/  UISETP.NE.AND UP0, UPT, UR35, URZ, UPT ;  /* 0x000000ff2300728c */ /* 0x000fe2000bf05270 */
[----:B------:R-:W-:Y:S01]  /*1a70*/  R2UR UR26, R93 ;  /* 0x000000005d1a72ca */ /* 0x000fe200000e0000 */
[----:B------:R-:W-:Y:S01]  /*1a80*/  IMAD.SHL.U32 R95, R95, 0x40, RZ ;  /* 0x000000405f5f7824 */ /* 0x000fe200078e00ff */
[----:B------:R-:W-:Y:S01]  /*1a90*/  UMOV UR30, URZ ;  /* 0x000000ff001e7c82 */ /* 0x000fe20008000000 */
[----:B------:R-:W-:Y:S01]  /*1aa0*/  SHF.L.U32 R2, R2, 0x1f, RZ ;  /* 0x0000001f02027819 */ /* 0x000fe200000006ff */
[----:B------:R-:W-:Y:S01]  /*1ab0*/  UMOV UR29, URZ ;  /* 0x000000ff001d7c82 */ /* 0x000fe20008000000 */
[----:B------:R-:W-:-:S08]  /*1ac0*/  UMOV UR28, URZ ;  /* 0x000000ff001c7c82 */ /* 0x000fd00008000000 */
[----:B------:R-:W-:Y:S02]  /*1ad0*/  USHF.L.U32 UR26, UR26, 0x6, URZ ;  /* 0x000000061a1a7899 */ /* 0x000fe400080006ff */
[----:B-1----:R-:W-:-:S04]  /*1ae0*/  ULEA UR22, UR22, UR4, 0x18 ;  /* 0x0000000416167291 */ /* 0x002fc8000f8ec0ff */
[----:B------:R-:W-:-:S09]  /*1af0*/  ULEA UR4, UR32, UR22, 0x3 ;  /* 0x0000001620047291 */ /* 0x000fd2000f8e18ff */
[----:B--2---:R1:W2:Y:S01]  /*1b00*/  SYNCS.PHASECHK.TRANS64.TRYWAIT P3, [UR4+0x1b0], R2 ;  /* 0x0001b002ff0075a7 */ /* 0x0042a20008061104 */
[----:B---3--:R-:W-:Y:S05]  /*1b10*/  BRA.U !UP0, `(.L_x_18) ;  /* 0x0000000508687547 */ /* 0x008fea000b800000 */
[----:B------:R-:W3:Y:S01]  /*1b20*/  LDC.64 R8, c[0x0][0x480] ;  /* 0x00012000ff087b82 */ /* 0x000ee20000000a00 */
[----:B------:R-:W4:Y:S01]  /*1b30*/  LDCU UR16, c[0x0][0x390] ;  /* 0x00007200ff1077ac */ /* 0x000f220008000800 */
[----:B------:R-:W2:Y:S06]  /*1b40*/  LDCU UR17, c[0x0][0x38c] ;  /* 0x00007180ff1177ac */ /* 0x000eac0008000800 */
[----:B------:R-:W4:Y:S01]  /*1b50*/  LDC.64 R6, c[0x0][0x488] ;  /* 0x00012200ff067b82 */ /* 0x000f220000000a00 */
[----:B------:R-:W2:Y:S01]  /*1b60*/  LDCU.64 UR14, c[0x0][0x4b8] ;  /* 0x00009700ff0e77ac */ /* 0x000ea20008000a00 */
[----:B------:R-:W-:Y:S01]  /*1b70*/  UIADD3 UR31, UPT, UPT, UR23, UR20, URZ ;  /* 0x00000014171f7290 */ /* 0x000fe2000fffe0ff */
[----:B------:R-:W-:-:S05]  /*1b80*/  UMOV UR30, URZ ;  /* 0x000000ff001e7c82 */ /* 0x000fca0008000000 */
[----:B-1----:R-:W1:Y:S01]  /*1b90*/  LDC.64 R2, c[0x0][0x490] ;  /* 0x00012400ff027b82 */ /* 0x002e620000000a00 */
[----:B------:R-:W-:Y:S01]  /*1ba0*/  UMOV UR18, UR32 ;  /* 0x0000002000127c82 */ /* 0x000fe20008000000 */
[----:B------:R-:W-:Y:S01]  /*1bb0*/  UMOV UR28, URZ ;  /* 0x000000ff001c7c82 */ /* 0x000fe20008000000 */
[----:B------:R-:W-:Y:S01]  /*1bc0*/  UMOV UR29, URZ ;  /* 0x000000ff001d7c82 */ /* 0x000fe20008000000 */
[----:B---3--:R-:W-:Y:S01]  /*1bd0*/  IMAD.HI.U32 R9, R95, R9, RZ ;  /* 0x000000095f097227 */ /* 0x008fe200078e00ff */
[----:B------:R-:W-:-:S03]  /*1be0*/  ISETP.NE.AND P2, PT, R8, 0x1, PT ;  /* 0x000000010800780c */ /* 0x000fc60003f45270 */
[----:B------:R-:W3:Y:S01]  /*1bf0*/  LDC.64 R4, c[0x0][0x4b0] ;  /* 0x00012c00ff047b82 */ /* 0x000ee20000000a00 */
[----:B----4-:R-:W-:-:S04]  /*1c00*/  SHF.R.U32.HI R6, RZ, R6, R9 ;  /* 0x00000006ff067219 */ /* 0x010fc80000011609 */
[----:B------:R-:W-:Y:S02]  /*1c10*/  SEL R6, R95, R6, !P2 ;  /* 0x000000065f067207 */ /* 0x000fe40005000000 */
[----:B------:R-:W-:Y:S02]  /*1c20*/  ISETP.NE.AND P2, PT, R7, 0x1, PT ;  /* 0x000000010700780c */ /* 0x000fe40003f45270 */
[C---:B------:R-:W-:Y:S01]  /*1c30*/  R2UR UR4, R6.reuse ;  /* 0x00000000060472ca */ /* 0x040fe200000e0000 */
[----:B-1----:R-:W-:-:S04]  /*1c40*/  IMAD.HI.U32 R2, R6, R2, RZ ;  /* 0x0000000206027227 */ /* 0x002fc800078e00ff */
[----:B------:R-:W-:Y:S01]  /*1c50*/  IMAD.MOV R14, RZ, RZ, -R6 ;  /* 0x000000ffff0e7224 */ /* 0x000fe200078e0a06 */
[----:B------:R-:W-:-:S03]  /*1c60*/  SHF.R.U32.HI R2, RZ, R3, R2 ;  /* 0x00000003ff027219 */ /* 0x000fc60000011602 */
[----:B------:R-:W-:Y:S01]  /*1c70*/  IMAD R14, R8, R14, R95 ;  /* 0x0000000e080e7224 */ /* 0x000fe200078e025f */
[----:B------:R-:W-:Y:S01]  /*1c80*/  R2UR UR13, R2 ;  /* 0x00000000020d72ca */ /* 0x000fe200000e0000 */
[----:B------:R-:W-:Y:S01]  /*1c90*/  VOTEU.ANY UP0, P2 ;  /* 0x0000000000ff7886 */ /* 0x000fe20001000100 */
[----:B------:R-:W1:Y:S01]  /*1ca0*/  LDC.64 R2, c[0x0][0x4d0] ;  /* 0x00013400ff027b82 */ /* 0x000e620000000a00 */
[----:B---3--:R-:W-:Y:S02]  /*1cb0*/  R2UR UR8, R4 ;  /* 0x00000000040872ca */ /* 0x008fe400000e0000 */
[----:B------:R-:W-:Y:S02]  /*1cc0*/  R2UR UR9, R14 ;  /* 0x000000000e0972ca */ /* 0x000fe400000e0000 */
[----:B------:R-:W-:-:S06]  /*1cd0*/  R2UR UR6, R5 ;  /* 0x00000000050672ca */ /* 0x000fcc00000e0000 */
[----:B------:R-:W-:Y:S01]  /*1ce0*/  USEL UR13, UR4, UR13, !UP0 ;  /* 0x0000000d040d7287 */ /* 0x000fe2000c000000 */
[----:B------:R-:W3:Y:S05]  /*1cf0*/  LDCU.64 UR4, c[0x0][0x4d8] ;  /* 0x00009b00ff0477ac */ /* 0x000eea0008000a00 */
[----:B------:R-:W-:-:S04]  /*1d00*/  IMAD R9, RZ, RZ, -UR13 ;  /* 0x8000000dff097e24 */ /* 0x000fc8000f8e02ff */
[----:B------:R-:W-:Y:S01]  /*1d10*/  IMAD R9, R7, R9, R6 ;  /* 0x0000000907097224 */ /* 0x000fe200078e0206 */
[----:B-1----:R-:W-:-:S04]  /*1d20*/  R2UR UR11, R2 ;  /* 0x00000000020b72ca */ /* 0x002fc800000e0000 */
[----:B------:R-:W-:Y:S02]  /*1d30*/  R2UR UR7, R9 ;  /* 0x00000000090772ca */ /* 0x000fe400000e0000 */
[----:B------:R-:W-:-:S07]  /*1d40*/  R2UR UR12, R3 ;  /* 0x00000000030c72ca */ /* 0x000fce00000e0000 */
[----:B------:R-:W-:-:S06]  /*1d50*/  UIMAD UR11, UR9, UR8, UR11 ;  /* 0x00000008090b72a4 */ /* 0x000fcc000f8e020b */
[----:B--23--:R-:W-:-:S12]  /*1d60*/  UIMAD UR12, UR7, UR6, UR12 ;  /* 0x00000006070c72a4 */ /* 0x00cfd8000f8e020c */
.L_x_23:
[----:B------:R-:W-:Y:S01]  /*1d70*/  @!P0 MOV R3, 0x1000 ;  /* 0x0000100000038802 */ /* 0x000fe20000000f00 */
[----:B------:R-:W-:Y:S01]  /*1d80*/  ULEA UR9, UR18, UR22, 0x3 ;  /* 0x0000001612097291 */ /* 0x000fe2000f8e18ff */
[----:B----4-:R-:W-:Y:S11]  /*1d90*/  @P3 BRA `(.L_x_19) ;  /* 0x0000000000103947 */ /* 0x010ff60003800000 */
[----:B------:R-:W-:Y:S04]  /*1da0*/  MOV R2, UR33 ;  /* 0x0000002100027c02 */ /* 0x000fe80008000f00 */
[----:B------:R-:W-:Y:S04]  /*1db0*/  SHF.L.U32 R5, R2, 0x1f, RZ ;  /* 0x0000001f02057819 */ /* 0x000fe800000006ff */
[----:B------:R-:W1:Y:S02]  /*1dc0*/  SYNCS.PHASECHK.TRANS64.TRYWAIT P2, [UR9+0x1b0], R5 ;  /* 0x0001b005ff0075a7 */ /* 0x000e640008041109 */
[----:B-1----:R-:W-:Y:S05]  /*1dd0*/  @!P2 BRA `(.L_x_20) ;  /* 0x00000068004ca947 */ /* 0x002fea0003800000 */
.L_x_19:
[----:B------:R2:W-:Y:S01]  /*1de0*/  @!P0 SYNCS.ARRIVE.TRANS64 RZ, [UR9], R3 ;  /* 0x00000003ffff89a7 */ /* 0x0005e20008000009 */
[----:B------:R-:W-:Y:S04]  /*1df0*/  BSSY.RECONVERGENT B0, `(.L_x_21) ;  /* 0x0000003000007945 */ /* 0x000fe80003800200 */
[----:B------:R-:W-:Y:S05]  /*1e00*/  @P5 BRA `(.L_x_22) ;  /* 0x0000000000045947 */ /* 0x000fea0003800000 */
[----:B------:R-:W-:Y:S05]  /*1e10*/  BPT.TRAP 0x1 ;  /* 0x000000040000795c */ /* 0x000fea0000300000 */
.L_x_22:
[----:B------:R-:W-:Y:S05]  /*1e20*/  BSYNC.RECONVERGENT B0 ;  /* 0x0000000000007941 */ /* 0x000fea0003800200 */
.L_x_21:
[----:B------:R-:W-:Y:S02]  /*1e30*/  UIADD3 UR32, UPT, UPT, UR18, 0x1, URZ ;  /* 0x0000000112207890 */ /* 0x000fe4000fffe0ff */
[----:B------:R-:W-:Y:S02]  /*1e40*/  UIMAD UR7, UR28, UR14, UR4 ;  /* 0x0000000e1c0772a4 */ /* 0x000fe4000f8e0204 */
[----:B------:R-:W-:Y:S02]  /*1e50*/  UISETP.NE.AND UP0, UPT, UR32, 0x36, UPT ;  /* 0x000000362000788c */ /* 0x000fe4000bf05270 */
[----:B------:R-:W-:Y:S02]  /*1e60*/  UIMAD UR6, UR29, UR15, UR5 ;  /* 0x0000000f1d0672a4 */ /* 0x000fe4000f8e0205 */
[----:B------:R-:W-:Y:S02]  /*1e70*/  USEL UR8, URZ, 0x1, UP0 ;  /* 0x00000001ff087887 */ /* 0x000fe40008000000 */
[----:B------:R-:W-:Y:S02]  /*1e80*/  USEL UR32, UR32, URZ, UP0 ;  /* 0x000000ff20207287 */ /* 0x000fe40008000000 */
[----:B------:R-:W-:Y:S02]  /*1e90*/  ULOP3.LUT UR33, UR33, UR8, URZ, 0x3c, !UPT ;  /* 0x0000000821217292 */ /* 0x000fe4000f8e3cff */
[----:B------:R-:W-:Y:S02]  /*1ea0*/  ULEA UR8, UR32, UR22, 0x3 ;  /* 0x0000001620087291 */ /* 0x000fe4000f8e18ff */
[----:B------:R-:W-:Y:S02]  /*1eb0*/  ULEA UR21, UR18, UR22, 0xb ;  /* 0x0000001612157291 */ /* 0x000fe4000f8e58ff */
[----:B------:R-:W-:Y:S01]  /*1ec0*/  UIADD3 UR44, UP1, UPT, UR36, 0x80, URZ ;  /* 0x00000080242c7890 */ /* 0x000fe2000ff3e0ff */
[----:B-1----:R-:W-:Y:S01]  /*1ed0*/  MOV R2, UR33 ;  /* 0x0000002100027c02 */ /* 0x002fe20008000f00 */
[----:B------:R-:W-:Y:S02]  /*1ee0*/  UPRMT UR42, UR7, 0x40, UR6 ;  /* 0x00000040072a7896 */ /* 0x000fe40008000006 */
[----:B------:R-:W-:Y:S01]  /*1ef0*/  UIADD3 UR24, UPT, UPT, UR21, 0x1d600, URZ ;  /* 0x0001d60015187890 */ /* 0x000fe2000fffe0ff */
[----:B--2---:R-:W-:Y:S01]  /*1f00*/  SHF.L.U32 R3, R2, 0x1f, RZ ;  /* 0x0000001f02037819 */ /* 0x004fe200000006ff */
[----:B------:R-:W-:Y:S02]  /*1f10*/  USHF.L.U32 UR10, UR30, 0x5, URZ ;  /* 0x000000051e0a7899 */ /* 0x000fe400080006ff */
[----:B------:R-:W-:Y:S01]  /*1f20*/  UIADD3.X UR45, UPT, UPT, URZ, UR37, URZ, UP1, !UPT ;  /* 0x00000025ff2d7290 */ /* 0x000fe20008ffe4ff */
[----:B------:R3:W4:Y:S01]  /*1f30*/  SYNCS.PHASECHK.TRANS64.TRYWAIT P3, [UR8+0x1b0], R3 ;  /* 0x0001b003ff0075a7 */ /* 0x0007220008061108 */
[----:B------:R-:W-:Y:S02]  /*1f40*/  UIADD3 UR8, UPT, UPT, UR21, 0x2600, URZ ;  /* 0x0000260015087890 */ /* 0x000fe4000fffe0ff */
[----:B------:R-:W-:Y:S02]  /*1f50*/  UPRMT UR21, UR42, 0x5410, URZ ;  /* 0x000054102a157896 */ /* 0x000fe400080000ff */
[----:B------:R-:W-:Y:S02]  /*1f60*/  UIADD3 UR40, UP0, UPT, UR36, 0x180, URZ ;  /* 0x0000018024287890 */ /* 0x000fe4000ff1e0ff */
[----:B------:R-:W-:Y:S02]  /*1f70*/  UIADD3 UR19, UPT, UPT, UR28, 0x1, URZ ;  /* 0x000000011c137890 */ /* 0x000fe4000fffe0ff */
[----:B------:R-:W-:Y:S02]  /*1f80*/  UIADD3.X UR41, UPT, UPT, URZ, UR37, URZ, UP0, !UPT ;  /* 0x00000025ff297290 */ /* 0x000fe400087fe4ff */
[----:B------:R-:W-:Y:S01]  /*1f90*/  UISETP.NE.AND UP2, UPT, UR19, UR17, UPT ;  /* 0x000000111300728c */ /* 0x000fe2000bf45270 */
[----:B------:R-:W-:Y:S01]  /*1fa0*/  UTMALDG.4D.IM2COL [UR8], [UR44], UR21 ;  /* 0x000000082c0073b4 */ /* 0x000fe20008058015 */
[----:B------:R-:W-:Y:S02]  /*1fb0*/  UIADD3 UR18, UPT, UPT, UR29, 0x1, URZ ;  /* 0x000000011d127890 */ /* 0x000fe4000fffe0ff */
[----:B------:R-:W-:Y:S02]  /*1fc0*/  UIADD3 UR20, UPT, UPT, UR20, 0x1, URZ ;  /* 0x0000000114147890 */ /* 0x000fe4000fffe0ff */
[----:B------:R-:W-:Y:S01]  /*1fd0*/  UIADD3 UR42, UPT, UPT, UR30, 0x1, URZ ;  /* 0x000000011e2a7890 */ /* 0x000fe2000fffe0ff */
[----:B------:R-:W-:Y:S01]  /*1fe0*/  UMOV UR38, 0x0 ;  /* 0x0000000000267882 */ /* 0x000fe20000000000 */
[----:B------:R-:W-:Y:S01]  /*1ff0*/  UMOV UR39, 0x10000000 ;  /* 0x1000000000277882 */ /* 0x000fe20000000000 */
[----:B------:R-:W-:Y:S02]  /*2000*/  UMOV UR25, UR9 ;  /* 0x0000000900197c82 */ /* 0x000fe40008000000 */
[----:B------:R-:W-:Y:S01]  /*2010*/  @UP2 UIADD3 UR18, UPT, UPT, UR29, URZ, URZ ;  /* 0x000000ff1d122290 */ /* 0x000fe2000fffe0ff */
[----:B------:R-:W-:Y:S03]  /*2020*/  UMOV UR27, UR10 ;  /* 0x0000000a001b7c82 */ /* 0x000fe60008000000 */
[----:B------:R-:W-:Y:S01]  /*2030*/  UISETP.NE.AND UP0, UPT, UR18, UR16, UPT ;  /* 0x000000101200728c */ /* 0x000fe2000bf05270 */
[----:B------:R1:W-:Y:S10]  /*2040*/  UTMALDG.4D [UR24], [UR40], desc[UR38] ;  /* 0x00002618280075b4 */ /* 0x0003f40008019000 */
[----:B------:R-:W-:Y:S07]  /*2050*/  @UP0 UIADD3 UR42, UPT, UPT, UR30, URZ, URZ ;  /* 0x000000ff1e2a0290 */ /* 0x000fee000fffe0ff */
[----:B------:R-:W-:Y:S01]  /*2060*/  UMOV UR30, UR42 ;  /* 0x0000002a001e7c82 */ /* 0x000fe20008000000 */
[----:B-1----:R-:W-:Y:S02]  /*2070*/  USEL UR29, UR18, URZ, UP0 ;  /* 0x000000ff121d7287 */ /* 0x002fe40008000000 */
[----:B------:R-:W-:Y:S02]  /*2080*/  UISETP.NE.AND UP0, UPT, UR20, UR31, UPT ;  /* 0x0000001f1400728c */ /* 0x000fe4000bf05270 */
[----:B------:R-:W-:Y:S01]  /*2090*/  USEL UR28, UR19, URZ, UP2 ;  /* 0x000000ff131c7287 */ /* 0x000fe20009000000 */
[----:B------:R-:W-:Y:S06]  /*20a0*/  UMOV UR18, UR32 ;  /* 0x0000002000127c82 */ /* 0x000fec0008000000 */
[----:B---3--:R-:W-:Y:S05]  /*20b0*/  BRA.U UP0, `(.L_x_23) ;  /* 0xfffffffd002c7547 */ /* 0x008fea000b83ffff */
.L_x_18:
[----:B------:R-:W-:Y:S01]  /*20c0*/  ULEA UR4, UR32, UR22, 0x3 ;  /* 0x0000001620047291 */ /* 0x000fe2000f8e18ff */
[----:B-1----:R-:W-:Y:S01]  /*20d0*/  MOV R2, UR33 ;  /* 0x0000002100027c02 */ /* 0x002fe20008000f00 */
[----:B------:R-:W-:Y:S01]  /*20e0*/  @!P1 SYNCS.ARRIVE.TRANS64.A1T0 RZ, [UR22+0x378], RZ ;  /* 0x000378ffffff99a7 */ /* 0x000fe20008100016 */
[----:B------:R-:W-:Y:S02]  /*20f0*/  UISETP.GE.AND UP0, UPT, UR34, 0x1, UPT ;  /* 0x000000012200788c */ /* 0x000fe4000bf06270 */
[----:B------:R-:W-:-:S04]  /*2100*/  SHF.L.U32 R2, R2, 0x1f, RZ ;  /* 0x0000001f02027819 */ /* 0x000fc800000006ff */
[----:B------:R1:W3:Y:S03]  /*2110*/  SYNCS.PHASECHK.TRANS64.TRYWAIT P2, [UR4+0x1b0], R2 ;  /* 0x0001b002ff0075a7 */ /* 0x0002e60008041104 */
[----:B------:R-:W-:Y:S05]  /*2120*/  BRA.U !UP0, `(.L_x_24) ;  /* 0x0000000508707547 */ /* 0x000fea000b800000 */
[----:B------:R-:W4:Y:S01]  /*2130*/  LDC.64 R8, c[0x0][0x480] ;  /* 0x00012000ff087b82 */ /* 0x000f220000000a00 */
[----:B------:R-:W2:Y:S01]  /*2140*/  LDCU UR25, c[0x0][0x390] ;  /* 0x00007200ff1977ac */ /* 0x000ea20008000800 */
[----:B------:R-:W2:Y:S06]  /*2150*/  LDCU UR27, c[0x0][0x38c] ;  /* 0x00007180ff1b77ac */ /* 0x000eac0008000800 */
[----:B------:R-:W4:Y:S01]  /*2160*/  LDC.64 R6, c[0x0][0x488] ;  /* 0x00012200ff067b82 */ /* 0x000f220000000a00 */
[----:B------:R-:W2:Y:S01]  /*2170*/  LDCU.64 UR14, c[0x0][0x4b8] ;  /* 0x00009700ff0e77ac */ /* 0x000ea20008000a00 */
[----:B------:R-:W-:Y:S01]  /*2180*/  UIADD3 UR31, UPT, UPT, UR34, UR31, URZ ;  /* 0x0000001f221f7290 */ /* 0x000fe2000fffe0ff */
[----:B------:R-:W-:-:S05]  /*2190*/  UMOV UR40, UR34 ;  /* 0x0000002200287c82 */ /* 0x000fca0008000000 */
[----:B-1----:R-:W1:Y:S01]  /*21a0*/  LDC.64 R2, c[0x0][0x490] ;  /* 0x00012400ff027b82 */ /* 0x002e620000000a00 */
[----:B------:R-:W-:Y:S01]  /*21b0*/  UMOV UR38, UR32 ;  /* 0x0000002000267c82 */ /* 0x000fe20008000000 */
[----:B----4-:R-:W-:Y:S01]  /*21c0*/  IMAD.HI.U32 R9, R95, R9, RZ ;  /* 0x000000095f097227 */ /* 0x010fe200078e00ff */
[----:B------:R-:W-:-:S05]  /*21d0*/  ISETP.NE.AND P1, PT, R8, 0x1, PT ;  /* 0x000000010800780c */ /* 0x000fca0003f25270 */
[----:B------:R-:W4:Y:S01]  /*21e0*/  LDC.64 R4, c[0x0][0x4b0] ;  /* 0x00012c00ff047b82 */ /* 0x000f220000000a00 */
[----:B------:R-:W-:-:S04]  /*21f0*/  SHF.R.U32.HI R6, RZ, R6, R9 ;  /* 0x00000006ff067219 */ /* 0x000fc80000011609 */
        /* <DEDUP_REMOVED lines=10> */
[----:B----4-:R-:W-:Y:S02]  /*22a0*/  R2UR UR8, R4 ;  /* 0x00000000040872ca */ /* 0x010fe400000e0000 */
[----:B------:R-:W-:Y:S02]  /*22b0*/  R2UR UR9, R9 ;  /* 0x00000000090972ca */ /* 0x000fe400000e0000 */
[----:B------:R-:W-:-:S06]  /*22c0*/  R2UR UR6, R5 ;  /* 0x00000000050672ca */ /* 0x000fcc00000e0000 */
[----:B------:R-:W-:Y:S01]  /*22d0*/  USEL UR21, UR4, UR21, !UP0 ;  /* 0x0000001504157287 */ /* 0x000fe2000c000000 */
[----:B------:R-:W4:Y:S05]  /*22e0*/  LDCU.64 UR4, c[0x0][0x4d8] ;  /* 0x00009b00ff0477ac */ /* 0x000f2a0008000a00 */
[----:B------:R-:W-:-:S04]  /*22f0*/  IMAD R14, RZ, RZ, -UR21 ;  /* 0x80000015ff0e7e24 */ /* 0x000fc8000f8e02ff */
[----:B------:R-:W-:Y:S01]  /*2300*/  IMAD R14, R7, R14, R6 ;  /* 0x0000000e070e7224 */ /* 0x000fe200078e0206 */
[----:B-1----:R-:W-:-:S04]  /*2310*/  R2UR UR19, R2 ;  /* 0x00000000021372ca */ /* 0x002fc800000e0000 */
[----:B------:R-:W-:Y:S02]  /*2320*/  R2UR UR7, R14 ;  /* 0x000000000e0772ca */ /* 0x000fe400000e0000 */
[----:B------:R-:W-:-:S07]  /*2330*/  R2UR UR20, R3 ;  /* 0x00000000031472ca */ /* 0x000fce00000e0000 */
[----:B------:R-:W-:-:S06]  /*2340*/  UIMAD UR19, UR9, UR8, UR19 ;  /* 0x00000008091372a4 */ /* 0x000fcc000f8e0213 */
[----:B--2-4-:R-:W-:-:S12]  /*2350*/  UIMAD UR20, UR7, UR6, UR20 ;  /* 0x00000006071472a4 */ /* 0x014fd8000f8e0214 */
.L_x_29:
[----:B------:R-:W-:Y:S01]  /*2360*/  @!P0 MOV R3, 0x1000 ;  /* 0x0000100000038802 */ /* 0x000fe20000000f00 */
[----:B------:R-:W-:Y:S01]  /*2370*/  ULEA UR17, UR38, UR22, 0x3 ;  /* 0x0000001626117291 */ /* 0x000fe2000f8e18ff */
[----:B--23--:R-:W-:Y:S11]  /*2380*/  @P2 BRA `(.L_x_25) ;  /* 0x0000000000102947 */ /* 0x00cff60003800000 */
[----:B------:R-:W-:Y:S04]  /*2390*/  MOV R2, UR33 ;  /* 0x0000002100027c02 */ /* 0x000fe80008000f00 */
[----:B------:R-:W-:Y:S04]  /*23a0*/  SHF.L.U32 R5, R2, 0x1f, RZ ;  /* 0x0000001f02057819 */ /* 0x000fe800000006ff */
[----:B------:R-:W1:Y:S02]  /*23b0*/  SYNCS.PHASECHK.TRANS64.TRYWAIT P1, [UR17+0x1b0], R5 ;  /* 0x0001b005ff0075a7 */ /* 0x000e640008021111 */
[----:B-1----:R-:W-:Y:S05]  /*23c0*/  @!P1 BRA `(.L_x_26) ;  /* 0x0000006000e89947 */ /* 0x002fea0003800000 */
.L_x_25:
[----:B------:R2:W-:Y:S01]  /*23d0*/  @!P0 SYNCS.ARRIVE.TRANS64 RZ, [UR17], R3 ;  /* 0x00000003ffff89a7 */ /* 0x0005e20008000011 */
[----:B------:R-:W-:Y:S04]  /*23e0*/  BSSY.RECONVERGENT B0, `(.L_x_27) ;  /* 0x0000003000007945 */ /* 0x000fe80003800200 */
[----:B------:R-:W-:Y:S05]  /*23f0*/  @P5 BRA `(.L_x_28) ;  /* 0x0000000000045947 */ /* 0x000fea0003800000 */
[----:B------:R-:W-:Y:S05]  /*2400*/  BPT.TRAP 0x1 ;  /* 0x000000040000795c */ /* 0x000fea0000300000 */
.L_x_28:
[----:B------:R-:W-:Y:S05]  /*2410*/  BSYNC.RECONVERGENT B0 ;  /* 0x0000000000007941 */ /* 0x000fea0003800200 */
.L_x_27:
        /* <DEDUP_REMOVED lines=8> */
[----:B------:R-:W-:Y:S02]  /*24a0*/  UIADD3 UR39, UPT, UPT, UR28, 0x1, URZ ;  /* 0x000000011c277890 */ /* 0x000fe4000fffe0ff */
[----:B------:R-:W-:Y:S01]  /*24b0*/  UIADD3 UR46, UP1, UPT, UR36, 0x80, URZ ;  /* 0x00000080242e7890 */ /* 0x000fe2000ff3e0ff */
[----:B-1----:R-:W-:Y:S01]  /*24c0*/  MOV R2, UR33 ;  /* 0x0000002100027c02 */ /* 0x002fe20008000f00 */
[----:B------:R-:W-:Y:S02]  /*24d0*/  UPRMT UR41, UR6, 0x40, UR7 ;  /* 0x0000004006297896 */ /* 0x000fe40008000007 */
[----:B------:R-:W-:Y:S01]  /*24e0*/  UISETP.NE.AND UP2, UPT, UR39, UR27, UPT ;  /* 0x0000001b2700728c */ /* 0x000fe2000bf45270 */
[----:B--2---:R-:W-:Y:S01]  /*24f0*/  SHF.L.U32 R3, R2, 0x1f, RZ ;  /* 0x0000001f02037819 */ /* 0x004fe200000006ff */
[----:B------:R-:W-:Y:S02]  /*2500*/  USHF.L.U32 UR18, UR30, 0x5, URZ ;  /* 0x000000051e127899 */ /* 0x000fe400080006ff */
[----:B------:R-:W-:Y:S01]  /*2510*/  UIADD3.X UR47, UPT, UPT, URZ, UR37, URZ, UP1, !UPT ;  /* 0x00000025ff2f7290 */ /* 0x000fe20008ffe4ff */
[----:B------:R1:W2:Y:S01]  /*2520*/  SYNCS.PHASECHK.TRANS64.TRYWAIT P2, [UR8+0x1b0], R3 ;  /* 0x0001b003ff0075a7 */ /* 0x0002a20008041108 */
[----:B------:R-:W-:Y:S02]  /*2530*/  ULEA UR8, UR38, UR22, 0xb ;  /* 0x0000001626087291 */ /* 0x000fe4000f8e58ff */
[----:B------:R-:W-:Y:S02]  /*2540*/  UPRMT UR48, UR41, 0x5410, URZ ;  /* 0x0000541029307896 */ /* 0x000fe400080000ff */
[----:B------:R-:W-:Y:S02]  /*2550*/  UIADD3 UR16, UPT, UPT, UR8, 0x2600, URZ ;  /* 0x0000260008107890 */ /* 0x000fe4000fffe0ff */
[----:B------:R-:W-:Y:S02]  /*2560*/  UIADD3 UR44, UP0, UPT, UR36, 0x180, URZ ;  /* 0x00000180242c7890 */ /* 0x000fe4000ff1e0ff */
[----:B------:R-:W-:Y:S02]  /*2570*/  UIADD3 UR8, UPT, UPT, UR8, 0x1d600, URZ ;  /* 0x0001d60008087890 */ /* 0x000fe4000fffe0ff */
[----:B------:R-:W-:Y:S02]  /*2580*/  UIADD3.X UR45, UPT, UPT, URZ, UR37, URZ, UP0, !UPT ;  /* 0x00000025ff2d7290 */ /* 0x000fe400087fe4ff */
[----:B------:R-:W-:Y:S01]  /*2590*/  UIADD3 UR38, UPT, UPT, UR29, 0x1, URZ ;  /* 0x000000011d267890 */ /* 0x000fe2000fffe0ff */
[----:B------:R1:W-:Y:S01]  /*25a0*/  UTMALDG.4D.IM2COL [UR16], [UR46], UR48 ;  /* 0x000000102e0073b4 */ /* 0x0003e20008058030 */
[----:B------:R-:W-:Y:S02]  /*25b0*/  @UP2 UIADD3 UR38, UPT, UPT, UR29, URZ, URZ ;  /* 0x000000ff1d262290 */ /* 0x000fe4000fffe0ff */
[----:B------:R-:W-:Y:S02]  /*25c0*/  UIADD3 UR41, UPT, UPT, UR30, 0x1, URZ ;  /* 0x000000011e297890 */ /* 0x000fe4000fffe0ff */
[----:B------:R-:W-:Y:S02]  /*25d0*/  UISETP.NE.AND UP0, UPT, UR38, UR25, UPT ;  /* 0x000000192600728c */ /* 0x000fe4000bf05270 */
[----:B------:R-:W-:Y:S01]  /*25e0*/  UIADD3 UR49, UPT, UPT, UR40, -0x1, URZ ;  /* 0xffffffff28317890 */ /* 0x000fe2000fffe0ff */
[----:B------:R-:W-:Y:S01]  /*25f0*/  UMOV UR42, 0x0 ;  /* 0x00000000002a7882 */ /* 0x000fe20000000000 */
[----:B------:R-:W-:Y:S01]  /*2600*/  UMOV UR43, 0x10000000 ;  /* 0x10000000002b7882 */ /* 0x000fe20000000000 */
[----:B------:R-:W-:Y:S01]  /*2610*/  UMOV UR10, UR26 ;  /* 0x0000001a000a7c82 */ /* 0x000fe20008000000 */
[----:B------:R-:W-:Y:S01]  /*2620*/  UMOV UR12, UR28 ;  /* 0x0000001c000c7c82 */ /* 0x000fe20008000000 */
[----:B------:R-:W-:Y:S01]  /*2630*/  USEL UR28, UR39, URZ, UP2 ;  /* 0x000000ff271c7287 */ /* 0x000fe20009000000 */
[----:B------:R-:W-:Y:S03]  /*2640*/  UMOV UR13, UR29 ;  /* 0x0000001d000d7c82 */ /* 0x000fe60008000000 */
[----:B------:R-:W-:Y:S02]  /*2650*/  @UP0 UIADD3 UR41, UPT, UPT, UR30, URZ, URZ ;  /* 0x000000ff1e290290 */ /* 0x000fe4000fffe0ff */
[----:B------:R-:W-:Y:S01]  /*2660*/  USEL UR29, UR38, URZ, UP0 ;  /* 0x000000ff261d7287 */ /* 0x000fe20008000000 */
[----:B------:R-:W-:Y:S01]  /*2670*/  UMOV UR9, UR17 ;  /* 0x0000001100097c82 */ /* 0x000fe20008000000 */
[----:B------:R-:W-:Y:S01]  /*2680*/  UMOV UR11, UR18 ;  /* 0x00000012000b7c82 */ /* 0x000fe20008000000 */
[----:B------:R-:W-:Y:S01]  /*2690*/  UISETP.GT.U32.AND UP0, UPT, UR40, 0x1, UPT ;  /* 0x000000012800788c */ /* 0x000fe2000bf04070 */
[----:B------:R1:W-:Y:S01]  /*26a0*/  UTMALDG.4D [UR8], [UR44], desc[UR42] ;  /* 0x00002a082c0075b4 */ /* 0x0003e20008019000 */
[----:B------:R-:W-:Y:S01]  /*26b0*/  UMOV UR38, UR32 ;  /* 0x0000002000267c82 */ /* 0x000fe20008000000 */
[----:B------:R-:W-:Y:S01]  /*26c0*/  UMOV UR40, UR49 ;  /* 0x0000003100287c82 */ /* 0x000fe20008000000 */
[----:B------:R-:W-:Y:S05]  /*26d0*/  UMOV UR30, UR41 ;  /* 0x00000029001e7c82 */ /* 0x000fea0008000000 */
[----:B-1----:R-:W-:Y:S05]  /*26e0*/  BRA.U UP0, `(.L_x_29) ;  /* 0xfffffffd001c7547 */ /* 0x002fea000b83ffff */
.L_x_24:
[----:B------:R-:W-:Y:S01]  /*26f0*/  SHF.L.U32 R3, R12, 0x1f, RZ ;  /* 0x0000001f0c037819 */ /* 0x000fe200000006ff */
[----:B------:R-:W-:-:S03]  /*2700*/  NOP ;  /* 0x0000000000007918 */ /* 0x000fc60000000000 */
[----:B------:R-:W4:Y:S02]  /*2710*/  SYNCS.PHASECHK.TRANS64.TRYWAIT P1, [UR22+0x380], R3 ;  /* 0x00038003ff0075a7 */ /* 0x000f240008021116 */
[----:B----4-:R-:W-:Y:S05]  /*2720*/  @!P1 BRA `(.L_x_30) ;  /* 0x0000006000289947 */ /* 0x010fea0003800000 */
.L_x_141:
[----:B------:R-:W4:Y:S01]  /*2730*/  LDS.128 R4, [UR22+0x3c0] ;  /* 0x0003c016ff047984 */ /* 0x000f220008000c00 */
[----:B------:R-:W-:Y:S01]  /*2740*/  UIADD3 UR4, UPT, UPT, UR22, 0x388, URZ ;  /* 0x0000038816047890 */ /* 0x000fe2000fffe0ff */
[----:B------:R-:W-:Y:S01]  /*2750*/  ISETP.GE.AND P1, PT, R40, 0x1, PT ;  /* 0x000000012800780c */ /* 0x000fe20003f26270 */
[----:B------:R-:W-:Y:S01]  /*2760*/  @!PT LDS RZ, [RZ] ;  /* 0x00000000fffff984 */ /* 0x000fe20000000800 */
[----:B------:R-:W-:Y:S01]  /*2770*/  @!PT LDS RZ, [RZ] ;  /* 0x00000000fffff984 */ /* 0x000fe20000000800 */
[----:B------:R-:W-:Y:S01]  /*2780*/  @!PT LDS RZ, [RZ] ;  /* 0x00000000fffff984 */ /* 0x000fe20000000800 */
[----:B------:R-:W-:Y:S01]  /*2790*/  @!PT LDS RZ, [RZ] ;  /* 0x00000000fffff984 */ /* 0x000fe20000000800 */
[----:B------:R1:W-:Y:S06]  /*27a0*/  MEMBAR.ALL.CTA ;  /* 0x0000000000007992 */ /* 0x0003ec0000008000 */
[----:B-1----:R-:W1:Y:S01]  /*27b0*/  FENCE.VIEW.ASYNC.S ;  /* 0x00000000000073c6 */ /* 0x002e620000000000 */
[----:B------:R-:W-:-:S09]  /*27c0*/  UPRMT UR4, URZ, 0x654, UR4 ;  /* 0x00000654ff047896 */ /* 0x000fd20008000004 */
[----:B-1----:R-:W-:Y:S01]  /*27d0*/  SYNCS.ARRIVE.TRANS64.RED.A1T0 RZ, [UR4], RZ ;  /* 0x000000ffffff79a7 */ /* 0x002fe20008100404 */
[----:B----4-:R-:W-:-:S13]  /*27e0*/  LOP3.LUT P4, RZ, R6, 0x1, RZ, 0xc0, !PT ;  /* 0x0000000106ff7812 */ /* 0x010fda000788c0ff */
[----:B------:R-:W-:Y:S02]  /*27f0*/  @P4 MOV R13, R4 ;  /* 0x00000004000d4202 */ /* 0x000fe40000000f00 */
[----:B------:R-:W-:Y:S01]  /*2800*/  @P4 LOP3.LUT R10, R5, 0xffff, RZ, 0xc0, !PT ;  /* 0x0000ffff050a4812 */ /* 0x000fe200078ec0ff */
[----:B------:R-:W-:Y:S06]  /*2810*/  @!P1 BRA `(.L_x_31) ;  /* 0x0000000000b89947 */ /* 0x000fec0003800000 */
[----:B------:R-:W1:Y:S01]  /*2820*/  LDC.64 R4, c[0x0][0xb18] ;  /* 0x0002c600ff047b82 */ /* 0x000e620000000a00 */
[----:B--2---:R-:W-:-:S07]  /*2830*/  ISETP.NE.AND P3, PT, R40, 0x1, PT ;  /* 0x000000012800780c */ /* 0x004fce0003f65270 */
[----:B------:R-:W2:Y:S08]  /*2840*/  LDC.64 R6, c[0x0][0xb10] ;  /* 0x0002c400ff067b82 */ /* 0x000eb00000000a00 */
[----:B------:R-:W4:Y:S08]  /*2850*/  LDC R8, c[0x0][0xb20] ;  /* 0x0002c800ff087b82 */ /* 0x000f300000000800 */
[----:B------:R-:W3:Y:S01]  /*2860*/  LDC R14, c[0x0][0xb0c] ;  /* 0x0002c300ff0e7b82 */ /* 0x000ee20000000800 */
[----:B-1----:R-:W-:Y:S01]  /*2870*/  IMAD.HI.U32 R9, R0, R5, RZ ;  /* 0x0000000500097227 */ /* 0x002fe200078e00ff */
[----:B------:R-:W-:-:S03]  /*2880*/  ISETP.NE.AND P1, PT, R4, 0x1, PT ;  /* 0x000000010400780c */ /* 0x000fc60003f25270 */
[----:B------:R-:W-:-:S03]  /*2890*/  IMAD.HI.U32 R5, R10, R5, RZ ;  /* 0x000000050a057227 */ /* 0x000fc600078e00ff */
[----:B------:R-:W1:Y:S01]  /*28a0*/  LDC.64 R2, c[0x0][0xb28] ;  /* 0x0002ca00ff027b82 */ /* 0x000e620000000a00 */
[----:B--2---:R-:W-:-:S04]  /*28b0*/  IMAD.HI.U32 R16, R11, R6, RZ ;  /* 0x000000060b107227 */ /* 0x004fc800078e00ff */
[----:B------:R-:W-:Y:S01]  /*28c0*/  IMAD.HI.U32 R18, R13, R6, RZ ;  /* 0x000000060d127227 */ /* 0x000fe200078e00ff */
[----:B------:R-:W-:Y:S02]  /*28d0*/  SHF.R.U32.HI R16, RZ, R7, R16 ;  /* 0x00000007ff107219 */ /* 0x000fe40000011610 */
[-C--:B----4-:R-:W-:Y:S02]  /*28e0*/  SHF.R.U32.HI R9, RZ, R8.reuse, R9 ;  /* 0x00000008ff097219 */ /* 0x090fe40000011609 */
[----:B------:R-:W-:Y:S02]  /*28f0*/  SHF.R.U32.HI R5, RZ, R8, R5 ;  /* 0x00000008ff057219 */ /* 0x000fe40000011605 */
[----:B------:R-:W-:Y:S02]  /*2900*/  SEL R9, R0, R9, !P1 ;  /* 0x0000000900097207 */ /* 0x000fe40004800000 */
[----:B------:R-:W-:Y:S02]  /*2910*/  SHF.R.U32.HI R18, RZ, R7, R18 ;  /* 0x00000007ff127219 */ /* 0x000fe40000011612 */
[----:B---3--:R-:W-:-:S02]  /*2920*/  ISETP.NE.AND P2, PT, R14, 0x1, PT ;  /* 0x000000010e00780c */ /* 0x008fc40003f45270 */
[----:B------:R-:W-:Y:S02]  /*2930*/  SEL R5, R10, R5, !P1 ;  /* 0x000000050a057207 */ /* 0x000fe40004800000 */
[----:B------:R-:W-:Y:S02]  /*2940*/  SEL R15, R11, R16, !P2 ;  /* 0x000000100b0f7207 */ /* 0x000fe40005000000 */
[----:B------:R-:W-:Y:S01]  /*2950*/  SEL R7, R13, R18, !P2 ;  /* 0x000000120d077207 */ /* 0x000fe20005000000 */
[----:B-1----:R-:W-:-:S04]  /*2960*/  IMAD.HI.U32 R16, R9, R2, RZ ;  /* 0x0000000209107227 */ /* 0x002fc800078e00ff */
[----:B------:R-:W-:Y:S01]  /*2970*/  IMAD.HI.U32 R6, R15, R2, RZ ;  /* 0x000000020f067227 */ /* 0x000fe200078e00ff */
[----:B------:R-:W-:-:S04]  /*2980*/  @P3 SHF.R.U32.HI R9, RZ, R3, R16 ;  /* 0x00000003ff093219 */ /* 0x000fc80000011610 */
[----:B------:R-:W-:Y:S01]  /*2990*/  @P3 SHF.R.U32.HI R15, RZ, R3, R6 ;  /* 0x00000003ff0f3219 */ /* 0x000fe20000011606 */
[----:B------:R-:W-:-:S04]  /*29a0*/  IMAD R9, R40, R9, RZ ;  /* 0x0000000928097224 */ /* 0x000fc800078e02ff */
[----:B------:R-:W-:Y:S01]  /*29b0*/  IMAD R6, R40, R15, RZ ;  /* 0x0000000f28067224 */ /* 0x000fe200078e02ff */
[C---:B------:R-:W-:Y:S02]  /*29c0*/  ISETP.GE.AND P1, PT, R5.reuse, R9, PT ;  /* 0x000000090500720c */ /* 0x040fe40003f26270 */
[----:B------:R-:W-:Y:S02]  /*29d0*/  IADD3 R9, PT, PT, -R5, RZ, RZ ;  /* 0x000000ff05097210 */ /* 0x000fe40007ffe1ff */
[----:B------:R-:W-:Y:S01]  /*29e0*/  ISETP.GE.OR P1, PT, R7, R6, P1 ;  /* 0x000000060700720c */ /* 0x000fe20000f26670 */
[----:B------:R-:W-:-:S04]  /*29f0*/  IMAD.HI.U32 R6, R5, R2, RZ ;  /* 0x0000000205067227 */ /* 0x000fc800078e00ff */
[----:B------:R-:W-:Y:S01]  /*2a00*/  IMAD R9, R4, R9, R10 ;  /* 0x0000000904097224 */ /* 0x000fe200078e020a */
[----:B------:R-:W-:-:S04]  /*2a10*/  SHF.R.U32.HI R6, RZ, R3, R6 ;  /* 0x00000003ff067219 */ /* 0x000fc80000011606 */
[----:B------:R-:W-:-:S03]  /*2a20*/  SEL R6, R5, R6, !P3 ;  /* 0x0000000605067207 */ /* 0x000fc60005800000 */
[----:B------:R-:W-:-:S04]  /*2a30*/  @!P1 IMAD.HI.U32 R8, R7, R2, RZ ;  /* 0x0000000207089227 */ /* 0x000fc800078e00ff */
[----:B------:R-:W-:Y:S01]  /*2a40*/  IMAD.MOV R2, RZ, RZ, -R6 ;  /* 0x000000ffff027224 */ /* 0x000fe200078e0a06 */
[----:B------:R-:W-:-:S03]  /*2a50*/  @!P1 SHF.R.U32.HI R8, RZ, R3, R8 ;  /* 0x00000003ff089219 */ /* 0x000fc60000011608 */
[----:B------:R-:W-:Y:S01]  /*2a60*/  IMAD R2, R40, R2, R5 ;  /* 0x0000000228027224 */ /* 0x000fe200078e0205 */
[----:B------:R-:W-:-:S05]  /*2a70*/  @!P1 SEL R3, R7, R8, !P3 ;  /* 0x0000000807039207 */ /* 0x000fca0005800000 */
[--C-:B------:R-:W-:Y:S02]  /*2a80*/  @!P1 IMAD.IADD R6, R6, 0x1, -R3.reuse ;  /* 0x0000000106069824 */ /* 0x100fe400078e0a03 */
[----:B------:R-:W-:Y:S01]  /*2a90*/  @!P1 IMAD R3, R2, R15, R3 ;  /* 0x0000000f02039224 */ /* 0x000fe200078e0203 */
[----:B------:R-:W-:Y:S01]  /*2aa0*/  IADD3 R2, PT, PT, -R7, RZ, RZ ;  /* 0x000000ff07027210 */ /* 0x000fe20007ffe1ff */
[----:B------:R-:W-:Y:S02]  /*2ab0*/  @!P1 IMAD R5, R40, R6, R7 ;  /* 0x0000000628059224 */ /* 0x000fe400078e0207 */
[----:B------:R-:W-:Y:S02]  /*2ac0*/  @!P1 IMAD.MOV.U32 R7, RZ, RZ, R3 ;  /* 0x000000ffff079224 */ /* 0x000fe400078e0003 */
[----:B------:R-:W-:Y:S02]  /*2ad0*/  IMAD R2, R14, R2, R13 ;  /* 0x000000020e027224 */ /* 0x000fe400078e020d */
[----:B------:R-:W-:-:S02]  /*2ae0*/  IMAD R10, R5, R4, R9 ;  /* 0x00000004050a7224 */ /* 0x000fc400078e0209 */
[----:B------:R-:W-:Y:S02]  /*2af0*/  IMAD R13, R7, R14, R2 ;  /* 0x0000000e070d7224 */ /* 0x000fe400078e0202 */
.L_x_31:
[----:B------:R-:W1:Y:S02]  /*2b00*/  LDCU UR4, c[0x0][0xb30] ;  /* 0x00016600ff0477ac */ /* 0x000e640008000800 */
[----:B-1----:R-:W-:-:S09]  /*2b10*/  UISETP.NE.AND UP0, UPT, UR4, 0x1, UPT ;  /* 0x000000010400788c */ /* 0x002fd2000bf05270 */
[----:B------:R-:W-:Y:S05]  /*2b20*/  BRA.U UP0, `(.L_x_32) ;  /* 0x0000000100407547 */ /* 0x000fea000b800000 */
[----:B------:R-:W1:Y:S08]  /*2b30*/  LDC.64 R4, c[0x0][0xb10] ;  /* 0x0002c400ff047b82 */ /* 0x000e700000000a00 */
[----:B------:R-:W4:Y:S08]  /*2b40*/  LDC.64 R2, c[0x0][0xb18] ;  /* 0x0002c600ff027b82 */ /* 0x000f300000000a00 */
[----:B------:R-:W2:Y:S08]  /*2b50*/  LDC R6, c[0x0][0xb20] ;  /* 0x0002c800ff067b82 */ /* 0x000eb00000000800 */
[----:B------:R-:W3:Y:S01]  /*2b60*/  LDC R8, c[0x0][0xb0c] ;  /* 0x0002c300ff087b82 */ /* 0x000ee20000000800 */
[----:B-1----:R-:W-:-:S05]  /*2b70*/  IMAD.HI.U32 R4, R13, R4, RZ ;  /* 0x000000040d047227 */ /* 0x002fca00078e00ff */
[----:B------:R-:W-:Y:S01]  /*2b80*/  SHF.R.U32.HI R4, RZ, R5, R4 ;  /* 0x00000005ff047219 */ /* 0x000fe20000011604 */
[----:B----4-:R-:W-:Y:S01]  /*2b90*/  IMAD.HI.U32 R3, R10, R3, RZ ;  /* 0x000000030a037227 */ /* 0x010fe200078e00ff */
[----:B------:R-:W-:-:S04]  /*2ba0*/  ISETP.NE.AND P1, PT, R2, 0x1, PT ;  /* 0x000000010200780c */ /* 0x000fc80003f25270 */
[----:B--2---:R-:W-:-:S04]  /*2bb0*/  SHF.R.U32.HI R3, RZ, R6, R3 ;  /* 0x00000006ff037219 */ /* 0x004fc80000011603 */
[----:B------:R-:W-:Y:S02]  /*2bc0*/  SEL R3, R10, R3, !P1 ;  /* 0x000000030a037207 */ /* 0x000fe40004800000 */
[----:B---3--:R-:W-:-:S04]  /*2bd0*/  ISETP.NE.AND P2, PT, R8, 0x1, PT ;  /* 0x000000010800780c */ /* 0x008fc80003f45270 */
[----:B------:R-:W-:-:S05]  /*2be0*/  SEL R4, R13, R4, !P2 ;  /* 0x000000040d047207 */ /* 0x000fca0005000000 */
[----:B------:R-:W-:Y:S02]  /*2bf0*/  IMAD.IADD R5, R3, 0x1, -R4 ;  /* 0x0000000103057824 */ /* 0x000fe400078e0a04 */
[----:B------:R-:W-:Y:S02]  /*2c00*/  IMAD.IADD R3, R4, 0x1, -R3 ;  /* 0x0000000104037824 */ /* 0x000fe400078e0a03 */
[----:B------:R-:W-:Y:S02]  /*2c10*/  IMAD R13, R5, R8, R13 ;  /* 0x00000008050d7224 */ /* 0x000fe400078e020d */
[----:B------:R-:W-:-:S07]  /*2c20*/  IMAD R10, R3, R2, R10 ;  /* 0x00000002030a7224 */ /* 0x000fce00078e020a */
.L_x_32:
[----:B------:R-:W-:Y:S01]  /*2c30*/  UMOV UR20, UR31 ;  /* 0x0000001f00147c82 */ /* 0x000fe20008000000 */
[----:B------:R-:W-:Y:S01]  /*2c40*/  PLOP3.LUT P1, PT, PT, PT, PT, 0x80, 0x8 ;  /* 0x000000000008781c */ /* 0x000fe20003f2f070 */
[----:B------:R-:W-:Y:S01]  /*2c50*/  IMAD.IADD R95, R13, 0x1, R92 ;  /* 0x000000010d5f7824 */ /* 0x000fe200078e025c */
[----:B------:R-:W-:Y:S01]  /*2c60*/  LOP3.LUT R12, R12, 0x1, RZ, 0x3c, !PT ;  /* 0x000000010c0c7812 */ /* 0x000fe200078e3cff */
[----:B------:R-:W-:Y:S01]  /*2c70*/  IMAD.IADD R93, R10, 0x1, R79 ;  /* 0x000000010a5d7824 */ /* 0x000fe200078e024f */
[----:B------:R-:W-:Y:S09]  /*2c80*/  @P4 BRA `(.L_x_33) ;  /* 0xffffffec00684947 */ /* 0x000ff2000383ffff */
[----:B------:R-:W-:Y:S01]  /*2c90*/  UIADD3 UR22, UPT, UPT, UR22, 0x1b0, URZ ;  /* 0x000001b016167890 */ /* 0x000fe2000fffe0ff */
[----:B------:R-:W-:-:S03]  /*2ca0*/  MOV R3, UR33 ;  /* 0x0000002100037c02 */ /* 0x000fc60008000f00 */
[----:B------:R-:W-:Y:S01]  /*2cb0*/  ULEA UR4, UR32, UR22, 0x3 ;  /* 0x0000001620047291 */ /* 0x000fe2000f8e18ff */
[----:B------:R-:W-:-:S08]  /*2cc0*/  SHF.L.U32 R3, R3, 0x1f, RZ ;  /* 0x0000001f03037819 */ /* 0x000fd000000006ff */
[----:B------:R-:W1:Y:S02]  /*2cd0*/  SYNCS.PHASECHK.TRANS64.TRYWAIT P0, [UR4], R3 ;  /* 0x00000003ff0075a7 */ /* 0x000e640008001104 */
[----:B-1----:R-:W-:Y:S05]  /*2ce0*/  @!P0 BRA `(.L_x_34) ;  /* 0x0000005800d08947 */ /* 0x002fea0003800000 */
.L_x_143:
[----:B------:R-:W-:-:S04]  /*2cf0*/  UIADD3 UR6, UPT, UPT, UR32, 0x1, URZ ;  /* 0x0000000120067890 */ /* 0x000fc8000fffe0ff */
[----:B------:R-:W-:-:S04]  /*2d00*/  UISETP.NE.AND UP0, UPT, UR6, 0x36, UPT ;  /* 0x000000360600788c */ /* 0x000fc8000bf05270 */
[----:B------:R-:W-:Y:S02]  /*2d10*/  USEL UR5, URZ, 0x1, UP0 ;  /* 0x00000001ff057887 */ /* 0x000fe40008000000 */
[----:B------:R-:W-:Y:S02]  /*2d20*/  USEL UR6, UR6, URZ, UP0 ;  /* 0x000000ff06067287 */ /* 0x000fe40008000000 */
[----:B------:R-:W-:Y:S02]  /*2d30*/  ULOP3.LUT UR5, UR33, UR5, URZ, 0x3c, !UPT ;  /* 0x0000000521057292 */ /* 0x000fe4000f8e3cff */
[----:B------:R-:W-:-:S04]  /*2d40*/  ULEA UR4, UR6, UR22, 0x3 ;  /* 0x0000001606047291 */ /* 0x000fc8000f8e18ff */
[----:B-1----:R-:W-:-:S04]  /*2d50*/  MOV R3, UR5 ;  /* 0x0000000500037c02 */ /* 0x002fc80008000f00 */
[----:B------:R-:W-:-:S04]  /*2d60*/  SHF.L.U32 R3, R3, 0x1f, RZ ;  /* 0x0000001f03037819 */ /* 0x000fc800000006ff */
[----:B------:R-:W1:Y:S02]  /*2d70*/  SYNCS.PHASECHK.TRANS64.TRYWAIT P0, [UR4], R3 ;  /* 0x00000003ff0075a7 */ /* 0x000e640008001104 */
[----:B-1----:R-:W-:Y:S05]  /*2d80*/  @!P0 BRA `(.L_x_35) ;  /* 0x0000005800c08947 */ /* 0x002fea0003800000 */
.L_x_145:
        /* <DEDUP_REMOVED lines=10> */
.L_x_147:
        /* <DEDUP_REMOVED lines=10> */
.L_x_149:
        /* <DEDUP_REMOVED lines=10> */
.L_x_151:
        /* <DEDUP_REMOVED lines=10> */
.L_x_153:
        /* <DEDUP_REMOVED lines=10> */
.L_x_155:
        /* <DEDUP_REMOVED lines=10> */
.L_x_157:
        /* <DEDUP_REMOVED lines=10> */
.L_x_159:
        /* <DEDUP_REMOVED lines=10> */
.L_x_161:
        /* <DEDUP_REMOVED lines=10> */
.L_x_163:
        /* <DEDUP_REMOVED lines=10> */
.L_x_165:
        /* <DEDUP_REMOVED lines=10> */
.L_x_167:
        /* <DEDUP_REMOVED lines=10> */
.L_x_169:
        /* <DEDUP_REMOVED lines=10> */
.L_x_171:
        /* <DEDUP_REMOVED lines=10> */
.L_x_173:
        /* <DEDUP_REMOVED lines=10> */
.L_x_175:
        /* <DEDUP_REMOVED lines=10> */
.L_x_177:
        /* <DEDUP_REMOVED lines=10> */
.L_x_179:
        /* <DEDUP_REMOVED lines=10> */
.L_x_181:
        /* <DEDUP_REMOVED lines=10> */
.L_x_183:
        /* <DEDUP_REMOVED lines=10> */
.L_x_185:
        /* <DEDUP_REMOVED lines=10> */
.L_x_187:
        /* <DEDUP_REMOVED lines=10> */
.L_x_189:
        /* <DEDUP_REMOVED lines=10> */
.L_x_191:
        /* <DEDUP_REMOVED lines=10> */
.L_x_193:
        /* <DEDUP_REMOVED lines=10> */
.L_x_195:
        /* <DEDUP_REMOVED lines=10> */
.L_x_197:
        /* <DEDUP_REMOVED lines=10> */
.L_x_199:
        /* <DEDUP_REMOVED lines=10> */
.L_x_201:
        /* <DEDUP_REMOVED lines=10> */
.L_x_203:
        /* <DEDUP_REMOVED lines=10> */
.L_x_205:
        /* <DEDUP_REMOVED lines=10> */
.L_x_207:
        /* <DEDUP_REMOVED lines=10> */
.L_x_209:
        /* <DEDUP_REMOVED lines=10> */
.L_x_211:
        /* <DEDUP_REMOVED lines=10> */
.L_x_213:
        /* <DEDUP_REMOVED lines=10> */
.L_x_215:
        /* <DEDUP_REMOVED lines=10> */
.L_x_217:
        /* <DEDUP_REMOVED lines=10> */
.L_x_219:
        /* <DEDUP_REMOVED lines=10> */
.L_x_221:
        /* <DEDUP_REMOVED lines=10> */
.L_x_223:
        /* <DEDUP_REMOVED lines=10> */
.L_x_225:
        /* <DEDUP_REMOVED lines=10> */
.L_x_227:
        /* <DEDUP_REMOVED lines=10> */
.L_x_229:
        /* <DEDUP_REMOVED lines=10> */
.L_x_231:
        /* <DEDUP_REMOVED lines=10> */
.L_x_233:
        /* <DEDUP_REMOVED lines=10> */
.L_x_235:
        /* <DEDUP_REMOVED lines=10> */
.L_x_237:
        /* <DEDUP_REMOVED lines=10> */
.L_x_239:
        /* <DEDUP_REMOVED lines=10> */
.L_x_241:
        /* <DEDUP_REMOVED lines=10> */
.L_x_243:
        /* <DEDUP_REMOVED lines=10> */
.L_x_245:
        /* <DEDUP_REMOVED lines=10> */
.L_x_247:
[----:B------:R-:W-:-:S04]  /*4d70*/  UIADD3 UR6, UPT, UPT, UR6, 0x1, URZ ;  /* 0x0000000106067890 */ /* 0x000fc8000fffe0ff */
[----:B------:R-:W-:-:S04]  /*4d80*/  UISETP.NE.AND UP0, UPT, UR6, 0x36, UPT ;  /* 0x000000360600788c */ /* 0x000fc8000bf05270 */
[----:B------:R-:W-:Y:S02]  /*4d90*/  USEL UR4, URZ, 0x1, UP0 ;  /* 0x00000001ff047887 */ /* 0x000fe40008000000 */
[----:B------:R-:W-:Y:S02]  /*4da0*/  USEL UR6, UR6, URZ, UP0 ;  /* 0x000000ff06067287 */ /* 0x000fe40008000000 */
[----:B------:R-:W-:Y:S02]  /*4db0*/  ULOP3.LUT UR4, UR5, UR4, URZ, 0x3c, !UPT ;  /* 0x0000000405047292 */ /* 0x000fe4000f8e3cff */
[----:B------:R-:W-:-:S04]  /*4dc0*/  ULEA UR6, UR6, UR22, 0x3 ;  /* 0x0000001606067291 */ /* 0x000fc8000f8e18ff */
[----:B------:R-:W-:Y:S02]  /*4dd0*/  IMAD.U32 R2, RZ, RZ, UR4 ;  /* 0x00000004ff027e24 */ /* 0x000fe4000f8e00ff */
[----:B-1----:R-:W-:-:S03]  /*4de0*/  MOV R0, UR6 ;  /* 0x0000000600007c02 */ /* 0x002fc60008000f00 */
[----:B------:R-:W-:-:S07]  /*4df0*/  SHF.L.U32 R3, R2, 0x1f, RZ ;  /* 0x0000001f02037819 */ /* 0x000fce00000006ff */
.L_x_87:
[----:B-1----:R1:W4:Y:S02]  /*4e00*/  SYNCS.PHASECHK.TRANS64.TRYWAIT P0, [R0+URZ], R3 ;  /* 0x00000003000075a7 */ /* 0x00232400080011ff */
[----:B----4-:R-:W-:Y:S05]  /*4e10*/  @!P0 NANOSLEEP.SYNCS 0x989680 ;  /* 0x009896800000895d */ /* 0x010fea0003900000 */
[----:B------:R-:W4:Y:S02]  /*4e20*/  @!P0 SYNCS.PHASECHK.TRANS64 P0, [R0+URZ], R3 ;  /* 0x00000003000085a7 */ /* 0x000f2400080010ff */
[----:B----4-:R-:W-:Y:S05]  /*4e30*/  @P0 EXIT ;  /* 0x000000000000094d */ /* 0x010fea0003800000 */
[----:B------:R-:W-:Y:S05]  /*4e40*/  BRA `(.L_x_87) ;  /* 0xfffffffc00ec7947 */ /* 0x000fea000383ffff */
.L_x_17:
[----:B------:R-:W-:-:S04]  /*4e50*/  UISETP.NE.AND UP0, UPT, UR48, URZ, UPT ;  /* 0x000000ff3000728c */ /* 0x000fc8000bf05270 */
[----:B------:R-:W-:-:S09]  /*4e60*/  UISETP.NE.OR UP0, UPT, UR6, 0x1, UP0 ;  /* 0x000000010600788c */ /* 0x000fd20008705670 */
[----:B------:R-:W-:Y:S05]  /*4e70*/  BRA.U UP0, `(.L_x_88) ;  /* 0x0000000100b07547 */ /* 0x000fea000b800000 */
[----:B------:R-:W-:Y:S01]  /*4e80*/  UMOV UR4, 0x400 ;  /* 0x0000040000047882 */ /* 0x000fe20000000000 */
[----:B------:R-:W-:Y:S01]  /*4e90*/  HFMA2 R3, -RZ, RZ, 0, 5.9604644775390625e-08 ;  /* 0x00000001ff037431 */ /* 0x000fe200000001ff */
[----:B------:R-:W-:Y:S01]  /*4ea0*/  ULEA UR48, UR48, UR4, 0x18 ;  /* 0x0000000430307291 */ /* 0x000fe2000f8ec0ff */
[----:B------:R-:W-:Y:S01]  /*4eb0*/  ISETP.NE.AND P0, PT, R2, RZ, PT ;  /* 0x000000ff0200720c */ /* 0x000fe20003f05270 */
[----:B------:R-:W-:Y:S02]  /*4ec0*/  IMAD.MOV.U32 R8, RZ, RZ, RZ ;  /* 0x000000ffff087224 */ /* 0x000fe400078e00ff */
[----:B------:R-:W-:Y:S02]  /*4ed0*/  UIADD3 UR6, UPT, UPT, UR48, 0x388, URZ ;  /* 0x0000038830067890 */ /* 0x000fe4000fffe0ff */
[----:B------:R-:W-:Y:S02]  /*4ee0*/  UIADD3 UR7, UPT, UPT, UR48, 0x380, URZ ;  /* 0x0000038030077890 */ /* 0x000fe4000fffe0ff */
[----:B------:R-:W-:-:S12]  /*4ef0*/  UPRMT UR6, URZ, 0x654, UR6 ;  /* 0x00000654ff067896 */ /* 0x000fd80008000006 */
.L_x_91:
[----:B------:R-:W-:Y:S01]  /*4f00*/  SHF.L.U32 R7, R3, 0x1f, RZ ;  /* 0x0000001f03077819 */ /* 0x000fe200000006ff */
[----:B------:R-:W-:Y:S02]  /*4f10*/  IMAD.U32 R9, RZ, RZ, UR7 ;  /* 0x00000007ff097e24 */ /* 0x000fe4000f8e00ff */
[----:B------:R-:W-:Y:S01]  /*4f20*/  @!P0 IMAD.MOV.U32 R5, RZ, RZ, 0x10 ;  /* 0x00000010ff058424 */ /* 0x000fe200078e00ff */
[----:B------:R-:W1:Y:S02]  /*4f30*/  SYNCS.PHASECHK.TRANS64.TRYWAIT P1, [UR48+0x388], R7 ;  /* 0x00038807ff0075a7 */ /* 0x000e640008021130 */
[----:B------:R-:W-:-:S04]  /*4f40*/  PRMT R9, R2, 0x654, R9 ;  /* 0x0000065402097816 */ /* 0x000fc80000000009 */
[----:B------:R-:W-:Y:S01]  /*4f50*/  SEL R0, R9, R0, !P0 ;  /* 0x0000000009007207 */ /* 0x000fe20004000000 */
[----:B-1----:R-:W-:Y:S06]  /*4f60*/  @!P1 BRA `(.L_x_89) ;  /* 0x0000004c00289947 */ /* 0x002fec0003800000 */
.L_x_249:
[----:B------:R-:W-:Y:S01]  /*4f70*/  UIADD3 UR4, UPT, UPT, UR48, 0x3c0, URZ ;  /* 0x000003c030047890 */ /* 0x000fe2000fffe0ff */
[----:B------:R2:W-:Y:S01]  /*4f80*/  @!P0 SYNCS.ARRIVE.TRANS64.RED RZ, [R0+URZ], R5 ;  /* 0x0000000500ff89a7 */ /* 0x0005e200080004ff */
[----:B------:R-:W-:Y:S01]  /*4f90*/  UIADD3 UR5, UPT, UPT, UR48, 0x380, URZ ;  /* 0x0000038030057890 */ /* 0x000fe2000fffe0ff */
[----:B------:R-:W-:-:S08]  /*4fa0*/  LOP3.LUT R3, R3, 0x1, RZ, 0x3c, !PT ;  /* 0x0000000103037812 */ /* 0x000fd000078e3cff */
[----:B------:R-:W-:Y:S06]  /*4fb0*/  UGETNEXTWORKID.BROADCAST [UR4], [UR5] ;  /* 0x00000000040073ca */ /* 0x000fec0008000100 */
[----:B--2---:R-:W-:-:S04]  /*4fc0*/  SHF.L.U32 R5, R8, 0x1f, RZ ;  /* 0x0000001f08057819 */ /* 0x004fc800000006ff */
[----:B------:R-:W2:Y:S02]  /*4fd0*/  SYNCS.PHASECHK.TRANS64.TRYWAIT P1, [UR48+0x380], R5 ;  /* 0x00038005ff0075a7 */ /* 0x000ea40008021130 */
[----:B--2---:R-:W-:Y:S05]  /*4fe0*/  @!P1 BRA `(.L_x_90) ;  /* 0x0000004c00209947 */ /* 0x004fea0003800000 */
.L_x_251:
[----:B-1----:R-:W1:Y:S01]  /*4ff0*/  LDS.128 R4, [UR48+0x3c0] ;  /* 0x0003c030ff047984 */ /* 0x002e620008000c00 */
[----:B------:R-:W-:Y:S01]  /*5000*/  LOP3.LUT R8, R8, 0x1, RZ, 0x3c, !PT ;  /* 0x0000000108087812 */ /* 0x000fe200078e3cff */
[----:B------:R-:W-:Y:S01]  /*5010*/  @!PT LDS RZ, [RZ] ;  /* 0x00000000fffff984 */ /* 0x000fe20000000800 */
[----:B------:R-:W-:Y:S01]  /*5020*/  @!PT LDS RZ, [RZ] ;  /* 0x00000000fffff984 */ /* 0x000fe20000000800 */
[----:B------:R-:W-:Y:S01]  /*5030*/  @!PT LDS RZ, [RZ] ;  /* 0x00000000fffff984 */ /* 0x000fe20000000800 */
[----:B------:R-:W-:Y:S01]  /*5040*/  @!PT LDS RZ, [RZ] ;  /* 0x00000000fffff984 */ /* 0x000fe20000000800 */
[----:B------:R2:W-:Y:S06]  /*5050*/  MEMBAR.ALL.CTA ;  /* 0x0000000000007992 */ /* 0x0005ec0000008000 */
[----:B--2---:R-:W2:Y:S02]  /*5060*/  FENCE.VIEW.ASYNC.S ;  /* 0x00000000000073c6 */ /* 0x004ea40000000000 */
[----:B--2---:R-:W-:Y:S01]  /*5070*/  SYNCS.ARRIVE.TRANS64.RED.A1T0 RZ, [UR6], RZ ;  /* 0x000000ffffff79a7 */ /* 0x004fe20008100406 */
[----:B-1----:R-:W-:-:S13]  /*5080*/  LOP3.LUT P1, RZ, R6, 0x1, RZ, 0xc0, !PT ;  /* 0x0000000106ff7812 */ /* 0x002fda000782c0ff */
[----:B------:R-:W-:Y:S05]  /*5090*/  @P1 BRA `(.L_x_91) ;  /* 0xfffffffc00981947 */ /* 0x000fea000383ffff */
[----:B------:R-:W-:-:S04]  /*50a0*/  SHF.L.U32 R0, R3, 0x1f, RZ ;  /* 0x0000001f03007819 */ /* 0x000fc800000006ff */
[----:B------:R-:W1:Y:S02]  /*50b0*/  SYNCS.PHASECHK.TRANS64 P0, [UR48+0x388], R0 ;  /* 0x00038800ff0075a7 */ /* 0x000e640008001030 */
[----:B-1----:R-:W-:Y:S05]  /*50c0*/  @P0 EXIT ;  /* 0x000000000000094d */ /* 0x002fea0003800000 */
[----:B------:R-:W-:-:S07]  /*50d0*/  MOV R0, UR48 ;  /* 0x0000003000007c02 */ /* 0x000fce0008000f00 */
.L_x_92:
[----:B-1----:R-:W-:-:S04]  /*50e0*/  SHF.L.U32 R5, R3, 0x1f, RZ ;  /* 0x0000001f03057819 */ /* 0x002fc800000006ff */
[----:B------:R1:W2:Y:S03]  /*50f0*/  SYNCS.PHASECHK.TRANS64.TRYWAIT P0, [R0+URZ+0x388], R5 ;  /* 0x00038805000075a7 */ /* 0x0002a600080011ff */
[----:B--2---:R-:W-:Y:S05]  /*5100*/  @!P0 NANOSLEEP.SYNCS 0x989680 ;  /* 0x009896800000895d */ /* 0x004fea0003900000 */
[----:B------:R-:W2:Y:S02]  /*5110*/  @!P0 SYNCS.PHASECHK.TRANS64 P0, [R0+URZ+0x388], R5 ;  /* 0x00038805000085a7 */ /* 0x000ea400080010ff */
[----:B--2---:R-:W-:Y:S05]  /*5120*/  @P0 EXIT ;  /* 0x000000000000094d */ /* 0x004fea0003800000 */
[----:B------:R-:W-:Y:S05]  /*5130*/  BRA `(.L_x_92) ;  /* 0xfffffffc00e87947 */ /* 0x000fea000383ffff */
.L_x_88:
[----:B------:R-:W-:-:S09]  /*5140*/  UISETP.NE.AND UP0, UPT, UR6, URZ, UPT ;  /* 0x000000ff0600728c */ /* 0x000fd2000bf05270 */
[----:B------:R-:W-:Y:S05]  /*5150*/  BRA.U UP0, `(.L_x_93) ;  /* 0x0000000d00147547 */ /* 0x000fea000b800000 */
[----:B------:R-:W-:Y:S01]  /*5160*/  UMOV UR4, 0x40 ;  /* 0x0000004000047882 */ /* 0x000fe20000000000 */
[----:B------:R-:W-:Y:S01]  /*5170*/  NOP ;  /* 0x0000000000007918 */ /* 0x000fe20000000000 */
[----:B------:R-:W-:Y:S01]  /*5180*/  ULEA UR4, UR48, UR4, 0x18 ;  /* 0x0000000430047291 */ /* 0x000fe2000f8ec0ff */
[----:B------:R-:W-:Y:S02]  /*5190*/  UMOV UR5, 0x400 ;  /* 0x0000040000057882 */ /* 0x000fe40000000000 */
[----:B------:R-:W-:-:S06]  /*51a0*/  ULEA UR48, UR48, UR5, 0x18 ;  /* 0x0000000530307291 */ /* 0x000fcc000f8ec0ff */
[----:B------:R-:W1:Y:S02]  /*51b0*/  LDS.U8 R0, [UR4+0x1c] ;  /* 0x00001c04ff007984 */ /* 0x000e640008000000 */
[----:B-1----:R-:W-:-:S13]  /*51c0*/  ISETP.NE.AND P0, PT, R0, RZ, PT ;  /* 0x000000ff0000720c */ /* 0x002fda0003f05270 */
[----:B------:R-:W-:Y:S05]  /*51d0*/  @P0 BRA `(.L_x_94) ;  /* 0x0000000000580947 */ /* 0x000fea0003800000 */
[----:B------:R-:W-:-:S13]  /*51e0*/  ELECT P0, URZ, PT ;  /* 0x0000000000ff782f */ /* 0x000fda0003800000 */
[----:B------:R-:W-:Y:S05]  /*51f0*/  @!P0 BRA `(.L_x_95) ;  /* 0x0000000000608947 */ /* 0x000fea0003800000 */
[----:B------:R-:W-:Y:S01]  /*5200*/  UMOV UR5, 0x10 ;  /* 0x0000001000057882 */ /* 0x000fe20000000000 */
[----:B------:R-:W-:Y:S01]  /*5210*/  HFMA2 R0, -RZ, RZ, 0, 5.9604644775390625e-08 ;  /* 0x00000001ff007431 */ /* 0x000fe200000001ff */
[----:B------:R-:W-:-:S03]  /*5220*/  MOV R2, 0xffff ;  /* 0x0000ffff00027802 */ /* 0x000fc60000000f00 */
[----:B------:R-:W-:Y:S04]  /*5230*/  DEPBAR.LE SB1, 0x36 ;  /* 0x00009d800000791a */ /* 0x000fe80000000000 */
[----:B------:R-:W1:Y:S02]  /*5240*/  UTCATOMSWS.FIND_AND_SET.ALIGN UP0, UR5, UR5 ;  /* 0x00000005000575e3 */ /* 0x000e640008000800 */
[----:B-1----:R-:W-:Y:S01]  /*5250*/  MOV R3, UR5 ;  /* 0x0000000500037c02 */ /* 0x002fe20008000f00 */
[----:B------:R-:W-:Y:S06]  /*5260*/  BRA.U UP0, `(.L_x_96) ;  /* 0x0000000100187547 */ /* 0x000fec000b800000 */
.L_x_97:
[----:B------:R-:W-:Y:S05]  /*5270*/  NANOSLEEP 0x64 ;  /* 0x000000640000795d */ /* 0x000fea0003800000 */
[----:B------:R-:W-:-:S05]  /*5280*/  UMOV UR5, 0x10 ;  /* 0x0000001000057882 */ /* 0x000fca0000000000 */
[----:B------:R-:W-:Y:S04]  /*5290*/  DEPBAR.LE SB1, 0x36 ;  /* 0x00009d800000791a */ /* 0x000fe80000000000 */
[----:B------:R-:W1:Y:S02]  /*52a0*/  UTCATOMSWS.FIND_AND_SET.ALIGN UP0, UR5, UR5 ;  /* 0x00000005000575e3 */ /* 0x000e640008000800 */
[----:B-1----:R-:W-:Y:S01]  /*52b0*/  MOV R3, UR5 ;  /* 0x0000000500037c02 */ /* 0x002fe20008000f00 */
[----:B------:R-:W-:Y:S05]  /*52c0*/  BRA.U !UP0, `(.L_x_97) ;  /* 0xfffffffd08e87547 */ /* 0x000fea000b83ffff */
.L_x_96:
[-C--:B------:R-:W-:Y:S02]  /*52d0*/  SHF.L.U32 R2, R2, R3.reuse, RZ ;  /* 0x0000000302027219 */ /* 0x080fe400000006ff */
[----:B------:R-:W-:Y:S01]  /*52e0*/  SHF.L.U32 R0, R0, R3, RZ ;  /* 0x0000000300007219 */ /* 0x000fe200000006ff */
[----:B------:R-:W-:Y:S02]  /*52f0*/  IMAD.SHL.U32 R3, R3, 0x20, RZ ;  /* 0x0000002003037824 */ /* 0x000fe400078e00ff */
[----:B------:R1:W-:Y:S04]  /*5300*/  ATOMS.OR RZ, [UR4+0x14], R2 ;  /* 0x00001402ffff798c */ /* 0x0003e8000b000004 */
[----:B------:R1:W-:Y:S04]  /*5310*/  ATOMS.OR RZ, [UR4+0x18], R0 ;  /* 0x00001800ffff798c */ /* 0x0003e8000b000004 */
[----:B------:R1:W-:Y:S01]  /*5320*/  STS [UR48+0x3d0], R3 ;  /* 0x0003d003ff007988 */ /* 0x0003e20008000830 */
[----:B------:R-:W-:Y:S05]  /*5330*/  BRA `(.L_x_95) ;  /* 0x0000000000107947 */ /* 0x000fea0003800000 */
.L_x_94:
[----:B------:R-:W-:Y:S02]  /*5340*/  MOV R0, 0xffffffff ;  /* 0xffffffff00007802 */ /* 0x000fe40000000f00 */
[----:B------:R-:W-:-:S03]  /*5350*/  MOV R2, 0x5380 ;  /* 0x0000538000027802 */ /* 0x000fc60000000f00 */
[----:B------:R1:W-:Y:S04]  /*5360*/  STS [UR48+0x3d0], R0 ;  /* 0x0003d000ff007988 */ /* 0x0003e80008000830 */
[----:B-1-3-5:R-:W-:Y:S05]  /*5370*/  CALL.REL.NOINC `($__internal_1_$__cuda_sm10x_tcgen05_guardrail_trap_phase_invalid_during_alloc) ;  /* 0x0000004c00647944 */ /* 0x02afea0003c00000 */
.L_x_95:
[----:B------:R-:W-:Y:S05]  /*5380*/  WARPSYNC.ALL ;  /* 0x0000000000007948 */ /* 0x000fea0003800000 */
[----:B------:R-:W2:Y:S01]  /*5390*/  S2UR UR6, SR_CgaCtaId ;  /* 0x00000000000679c3 */ /* 0x000ea20000008800 */
[----:B------:R-:W-:Y:S01]  /*53a0*/  UMOV UR4, 0x400 ;  /* 0x0000040000047882 */ /* 0x000fe20000000000 */
[----:B------:R-:W-:-:S06]  /*53b0*/  NOP ;  /* 0x0000000000007918 */ /* 0x000fcc0000000000 */
[----:B------:R-:W-:Y:S06]  /*53c0*/  BAR.ARV 0x6, 0xa0 ;  /* 0x0182800000007b1d */ /* 0x000fec0000002000 */
[----:B------:R-:W-:Y:S01]  /*53d0*/  IMAD.MOV.U32 R8, RZ, RZ, 0x1 ;  /* 0x00000001ff087424 */ /* 0x000fe200078e00ff */
[----:B------:R-:W-:Y:S01]  /*53e0*/  UMOV UR14, URZ ;  /* 0x000000ff000e7c82 */ /* 0x000fe20008000000 */
[----:B------:R-:W-:Y:S01]  /*53f0*/  UMOV UR13, URZ ;  /* 0x000000ff000d7c82 */ /* 0x000fe20008000000 */
[----:B------:R-:W-:Y:S01]  /*5400*/  UMOV UR18, 0x0 ;  /* 0x0000000000127882 */ /* 0x000fe20000000000 */
[----:B------:R-:W-:Y:S01]  /*5410*/  UMOV UR19, 0x4110010 ;  /* 0x0411001000137882 */ /* 0x000fe20000000000 */
[----:B--2---:R-:W-:Y:S01]  /*5420*/  ULEA UR6, UR6, UR4, 0x18 ;  /* 0x0000000406067291 */ /* 0x004fe2000f8ec0ff */
[----:B------:R-:W2:Y:S03]  /*5430*/  LDCU.64 UR4, c[0x0][0x388] ;  /* 0x00007100ff0477ac */ /* 0x000ea60008000a00 */
[----:B------:R-:W-:-:S02]  /*5440*/  UIADD3 UR9, UPT, UPT, UR6, 0x2600, URZ ;  /* 0x0000260006097890 */ /* 0x000fc4000fffe0ff */
[----:B------:R-:W-:-:S03]  /*5450*/  UIADD3 UR16, UPT, UPT, UR6, 0x1d600, URZ ;  /* 0x0001d60006107890 */ /* 0x000fc6000fffe0ff */
[----:B------:R-:W1:Y:S01]  /*5460*/  LDS R9, [UR6+0x3d0] ;  /* 0x0003d006ff097984 */ /* 0x000e620008000800 */
[----:B------:R-:W-:Y:S02]  /*5470*/  USHF.R.U32.HI UR9, URZ, 0x4, UR9 ;  /* 0x00000004ff097899 */ /* 0x000fe40008011609 */
[----:B------:R-:W-:Y:S02]  /*5480*/  USHF.R.U32.HI UR16, URZ, 0x4, UR16 ;  /* 0x00000004ff107899 */ /* 0x000fe40008011610 */
[----:B------:R-:W-:Y:S02]  /*5490*/  ULOP3.LUT UR9, UR9, 0x3fff, URZ, 0xc0, !UPT ;  /* 0x00003fff09097892 */ /* 0x000fe4000f8ec0ff */
[----:B------:R-:W-:Y:S02]  /*54a0*/  ULOP3.LUT UR16, UR16, 0x3fff, URZ, 0xc0, !UPT ;  /* 0x00003fff10107892 */ /* 0x000fe4000f8ec0ff */
[----:B------:R-:W-:Y:S02]  /*54b0*/  ULOP3.LUT UR9, UR9, 0x10000, URZ, 0xfc, !UPT ;  /* 0x0001000009097892 */ /* 0x000fe4000f8efcff */
[----:B--2---:R-:W-:Y:S01]  /*54c0*/  UIADD3 UR8, UPT, UPT, UR4, 0x1f, URZ ;  /* 0x0000001f04087890 */ /* 0x004fe2000fffe0ff */
[----:B------:R-:W2:Y:S03]  /*54d0*/  LDCU UR4, c[0x0][0x390] ;  /* 0x00007200ff0477ac */ /* 0x000ea60008000800 */
[----:B------:R-:W-:-:S04]  /*54e0*/  USHF.R.S32.HI UR7, URZ, 0x1f, UR8 ;  /* 0x0000001fff077899 */ /* 0x000fc80008011408 */
[----:B------:R-:W-:-:S04]  /*54f0*/  ULEA.HI UR7, UR7, UR8, URZ, 0x5 ;  /* 0x0000000807077291 */ /* 0x000fc8000f8f28ff */
[----:B------:R-:W-:-:S04]  /*5500*/  USHF.R.S32.HI UR7, URZ, 0x5, UR7 ;  /* 0x00000005ff077899 */ /* 0x000fc80008011407 */
[----:B------:R-:W-:Y:S02]  /*5510*/  UIMAD UR7, UR7, UR5, URZ ;  /* 0x00000005070772a4 */ /* 0x000fe4000f8e02ff */
[----:B------:R-:W-:Y:S02]  /*5520*/  UIADD3 UR5, UPT, UPT, UR6, 0x388, URZ ;  /* 0x0000038806057890 */ /* 0x000fe4000fffe0ff */
[----:B--2---:R-:W-:Y:S02]  /*5530*/  UIMAD UR4, UR7, UR4, URZ ;  /* 0x00000004070472a4 */ /* 0x004fe4000f8e02ff */
[----:B------:R-:W-:Y:S02]  /*5540*/  UPRMT UR5, URZ, 0x654, UR5 ;  /* 0x00000654ff057896 */ /* 0x000fe40008000005 */
[----:B------:R-:W-:Y:S02]  /*5550*/  UIADD3 UR15, UPT, UPT, UR4, -0x1, URZ ;  /* 0xffffffff040f7890 */ /* 0x000fe4000fffe0ff */
[----:B------:R-:W-:Y:S01]  /*5560*/  UISETP.GE.AND UP2, UPT, UR4, 0x1, UPT ;  /* 0x000000010400788c */ /* 0x000fe2000bf46270 */
[C---:B-1----:R-:W-:Y:S01]  /*5570*/  VIADD R3, R9.reuse, 0x40 ;  /* 0x0000004009037836 */ /* 0x042fe20000000000 */
[----:B------:R-:W-:-:S04]  /*5580*/  LOP3.LUT R2, R9, 0xffff, RZ, 0xc0, !PT ;  /* 0x0000ffff09027812 */ /* 0x000fc800078ec0ff */
[----:B------:R-:W-:-:S05]  /*5590*/  LOP3.LUT R3, R3, 0xffff, RZ, 0xc0, !PT ;  /* 0x0000ffff03037812 */ /* 0x000fca00078ec0ff */
[----:B------:R1:W-:Y:S02]  /*55a0*/  STL.64 [R1], R2 ;  /* 0x0000000201007387 */ /* 0x0003e40000100a00 */
[----:B-1----:R-:W-:-:S07]  /*55b0*/  CS2R R2, SRZ ;  /* 0x0000000000027805 */ /* 0x002fce000001ff00 */
.L_x_104:
[----:B-1----:R-:W-:-:S04]  /*55c0*/  SHF.L.U32 R5, R3, 0x1f, RZ ;  /* 0x0000001f03057819 */ /* 0x002fc800000006ff */
[----:B------:R-:W1:Y:S02]  /*55d0*/  SYNCS.PHASECHK.TRANS64.TRYWAIT P0, [UR6+0x380], R5 ;  /* 0x00038005ff0075a7 */ /* 0x000e640008001106 */
[----:B-12---:R-:W-:Y:S05]  /*55e0*/  @!P0 BRA `(.L_x_98) ;  /* 0x0000004400b88947 */ /* 0x006fea0003800000 */
.L_x_253:
[----:B-1----:R-:W1:Y:S01]  /*55f0*/  LDS.128 R4, [UR6+0x3c0] ;  /* 0x0003c006ff047984 */ /* 0x002e620008000c00 */
[----:B------:R-:W-:Y:S01]  /*5600*/  ULEA UR8, UR14, UR6, 0x3 ;  /* 0x000000060e087291 */ /* 0x000fe2000f8e18ff */
[----:B------:R-:W-:Y:S01]  /*5610*/  SHF.L.U32 R0, R8, 0x1f, RZ ;  /* 0x0000001f08007819 */ /* 0x000fe200000006ff */
[----:B------:R-:W-:Y:S01]  /*5620*/  @!PT LDS RZ, [RZ] ;  /* 0x00000000fffff984 */ /* 0x000fe20000000800 */
[----:B------:R-:W-:Y:S01]  /*5630*/  @!PT LDS RZ, [RZ] ;  /* 0x00000000fffff984 */ /* 0x000fe20000000800 */
[----:B------:R-:W-:Y:S01]  /*5640*/  @!PT LDS RZ, [RZ] ;  /* 0x00000000fffff984 */ /* 0x000fe20000000800 */
[----:B------:R-:W-:Y:S01]  /*5650*/  @!PT LDS RZ, [RZ] ;  /* 0x00000000fffff984 */ /* 0x000fe20000000800 */
[----:B------:R2:W-:Y:S06]  /*5660*/  MEMBAR.ALL.CTA ;  /* 0x0000000000007992 */ /* 0x0005ec0000008000 */
[----:B--2---:R-:W2:Y:S02]  /*5670*/  FENCE.VIEW.ASYNC.S ;  /* 0x00000000000073c6 */ /* 0x004ea40000000000 */
[----:B--2---:R-:W-:Y:S01]  /*5680*/  SYNCS.ARRIVE.TRANS64.RED.A1T0 RZ, [UR5], RZ ;  /* 0x000000ffffff79a7 */ /* 0x004fe20008100405 */
[----:B------:R-:W2:Y:S01]  /*5690*/  SYNCS.PHASECHK.TRANS64.TRYWAIT P0, [UR8+0x3a0], R0 ;  /* 0x0003a000ff0075a7 */ /* 0x000ea20008001108 */
[----:B-1----:R-:W-:Y:S01]  /*56a0*/  LOP3.LUT P2, RZ, R6, 0x1, RZ, 0xc0, !PT ;  /* 0x0000000106ff7812 */ /* 0x002fe2000784c0ff */
[----:B--2---:R-:W-:-:S12]  /*56b0*/  @!P0 BRA `(.L_x_99) ;  /* 0x00000044009c8947 */ /* 0x004fd80003800000 */
.L_x_255:
[----:B------:R-:W-:Y:S05]  /*56c0*/  BRA.U !UP2, `(.L_x_100) ;  /* 0x000000010aa87547 */ /* 0x000fea000b800000 */
[----:B-1----:R-:W-:Y:S01]  /*56d0*/  IMAD.U32 R0, RZ, RZ, UR14 ;  /* 0x0000000eff007e24 */ /* 0x002fe2000f8e00ff */
[----:B------:R-:W-:-:S04]  /*56e0*/  ULEA UR4, UR13, UR6, 0x3 ;  /* 0x000000060d047291 */ /* 0x000fc8000f8e18ff */
[----:B------:R-:W-:Y:S02]  /*56f0*/  LEA R4, R0, R1, 0x2 ;  /* 0x0000000100047211 */ /* 0x000fe400078e10ff */
[----:B------:R-:W-:-:S04]  /*5700*/  SHF.L.U32 R0, R2, 0x1f, RZ ;  /* 0x0000001f02007819 */ /* 0x000fc800000006ff */
[----:B------:R-:W5:Y:S01]  /*5710*/  LDL R4, [R4] ;  /* 0x0000000004047983 */ /* 0x000f620000100800 */
[----:B------:R1:W2:Y:S01]  /*5720*/  SYNCS.PHASECHK.TRANS64.TRYWAIT P1, [UR4], R0 ;  /* 0x00000000ff0075a7 */ /* 0x0002a20008021104 */
[----:B------:R-:W-:Y:S01]  /*5730*/  UPLOP3.LUT UP3, UPT, UPT, UPT, UPT, 0x40, 0x4 ;  /* 0x000000000004789c */ /* 0x000fe20003f6e870 */
[----:B------:R-:W-:Y:S01]  /*5740*/  UMOV UR12, UR15 ;  /* 0x0000000f000c7c82 */ /* 0x000fe20008000000 */
[----:B------:R-:W-:-:S09]  /*5750*/  UMOV UR11, UR13 ;  /* 0x0000000d000b7c82 */ /* 0x000fd20008000000 */
.L_x_103:
[----:B------:R-:W-:Y:S01]  /*5760*/  ULEA UR7, UR11, UR6, 0x3 ;  /* 0x000000060b077291 */ /* 0x000fe2000f8e18ff */
[----:B-12-4-:R-:W-:Y:S11]  /*5770*/  @P1 BRA `(.L_x_101) ;  /* 0x00000000000c1947 */ /* 0x016ff60003800000 */
[----:B------:R-:W-:Y:S04]  /*5780*/  SHF.L.U32 R5, R2, 0x1f, RZ ;  /* 0x0000001f02057819 */ /* 0x000fe800000006ff */
[----:B------:R-:W2:Y:S02]  /*5790*/  SYNCS.PHASECHK.TRANS64.TRYWAIT P0, [UR7], R5 ;  /* 0x00000005ff0075a7 */ /* 0x000ea40008001107 */
[----:B--2---:R-:W-:Y:S05]  /*57a0*/  @!P0 BRA `(.L_x_102) ;  /* 0x0000004400788947 */ /* 0x004fea0003800000 */
.L_x_101:
[----:B------:R-:W-:Y:S01]  /*57b0*/  UISETP.NE.AND UP0, UPT, UR12, URZ, UPT ;  /* 0x000000ff0c00728c */ /* 0x000fe2000bf05270 */
[----:B------:R-:W-:Y:S01]  /*57c0*/  PLOP3.LUT P1, PT, PT, PT, PT, 0x80, 0x8 ;  /* 0x000000000008781c */ /* 0x000fe20003f2f070 */
[----:B------:R-:W-:Y:S02]  /*57d0*/  UIADD3 UR13, UPT, UPT, UR11, 0x1, URZ ;  /* 0x000000010b0d7890 */ /* 0x000fe4000fffe0ff */
[----:B------:R-:W-:Y:S02]  /*57e0*/  UIADD3 UR17, UPT, UPT, UR7, 0x1b0, URZ ;  /* 0x000001b007117890 */ /* 0x000fe4000fffe0ff */
[----:B------:R-:W-:Y:S01]  /*57f0*/  UISETP.NE.AND UP1, UPT, UR13, 0x36, UPT ;  /* 0x000000360d00788c */ /* 0x000fe2000bf25270 */
[----:B------:R-:W-:Y:S01]  /*5800*/  PLOP3.LUT P0, PT, PT, PT, UP0, 0x80, 0x8 ;  /* 0x000000000008781c */ /* 0x000fe20003f0f008 */
[----:B------:R-:W-:Y:S02]  /*5810*/  UIADD3 UR7, UPT, UPT, UR12, 0x1, URZ ;  /* 0x000000010c077890 */ /* 0x000fe4000fffe0ff */
[----:B------:R-:W-:Y:S02]  /*5820*/  USEL UR10, URZ, 0x1, UP1 ;  /* 0x00000001ff0a7887 */ /* 0x000fe40008800000 */
[----:B------:R-:W-:Y:S02]  /*5830*/  USEL UR13, UR13, URZ, UP1 ;  /* 0x000000ff0d0d7287 */ /* 0x000fe40008800000 */
[----:B------:R-:W-:Y:S02]  /*5840*/  UIADD3 UR12, UPT, UPT, UR12, -0x1, URZ ;  /* 0xffffffff0c0c7890 */ /* 0x000fe4000fffe0ff */
[----:B------:R-:W-:Y:S01]  /*5850*/  @UP0 ULEA UR4, UR13, UR6, 0x3 ;  /* 0x000000060d040291 */ /* 0x000fe2000f8e18ff */
[----:B------:R-:W-:Y:S01]  /*5860*/  LOP3.LUT R2, R2, UR10, RZ, 0x3c, !PT ;  /* 0x0000000a02027c12 */ /* 0x000fe2000f8e3cff */
[----:B------:R-:W-:Y:S01]  /*5870*/  USHF.L.U32 UR10, UR11, 0x7, URZ ;  /* 0x000000070b0a7899 */ /* 0x000fe200080006ff */
[----:B------:R-:W-:Y:S02]  /*5880*/  UMOV UR21, 0x80004020 ;  /* 0x8000402000157882 */ /* 0x000fe40000000000 */
[----:B-1----:R-:W-:Y:S01]  /*5890*/  @P0 SHF.L.U32 R0, R2, 0x1f, RZ ;  /* 0x0000001f02000819 */ /* 0x002fe200000006ff */
[----:B------:R-:W-:Y:S02]  /*58a0*/  UIADD3 UR20, UPT, UPT, UR16, UR10, URZ ;  /* 0x0000000a10147290 */ /* 0x000fe4000fffe0ff */
[----:B------:R-:W-:Y:S01]  /*58b0*/  UIADD3 UR22, UPT, UPT, UR10, UR9, URZ ;  /* 0x000000090a167290 */ /* 0x000fe2000fffe0ff */
[----:B------:R4:W1:Y:S01]  /*58c0*/  @P0 SYNCS.PHASECHK.TRANS64.TRYWAIT P1, [UR4], R0 ;  /* 0x00000000ff0005a7 */ /* 0x0008620008021104 */
[----:B------:R-:W-:Y:S11]  /*58d0*/  ELECT P0, URZ, PT ;  /* 0x0000000000ff782f */ /* 0x000ff60003800000 */
[----:B------:R-:W-:Y:S02]  /*58e0*/  @!UPT UIADD3 URZ, UPT, UPT, URZ, URZ, URZ ;  /* 0x000000fffffff290 */ /* 0x000fe4000fffe0ff */
[----:B-----5:R-:W-:Y:S01]  /*58f0*/  @P0 R2UR.BROADCAST UR4, R4 ;  /* 0x00000000040402ca */ /* 0x020fe200008e0000 */
[----:B------:R-:W-:Y:S01]  /*5900*/  UISETP.GT.U32.AND UP0, UPT, UR7, 0x1, UPT ;  /* 0x000000010700788c */ /* 0x000fe2000bf04070 */
[----:B------:R-:W-:Y:S01]  /*5910*/  UMOV UR23, 0xc0004010 ;  /* 0xc000401000177882 */ /* 0x000fe20000000000 */
[----:B------:R-:W-:Y:S10]  /*5920*/  UMOV UR11, UR13 ;  /* 0x0000000d000b7c82 */ /* 0x000ff40008000000 */
[----:B------:R4:W-:Y:S01]  /*5930*/  UTCQMMA gdesc[UR22], gdesc[UR20], tmem[UR4], tmem[UR18], idesc[UR19], UP3 ;  /* 0x00ff1214160075ea */ /* 0x0009e20009800304 */
[----:B------:R-:W-:Y:S01]  /*5940*/  UPLOP3.LUT UP3, UPT, UPT, UPT, UPT, 0x80, 0x8 ;  /* 0x000000000008789c */ /* 0x000fe20003f6f070 */
[----:B------:R4:W-:Y:S01]  /*5950*/  UTCBAR [UR17], URZ ;  /* 0x000000ff110073e9 */ /* 0x0009e200080000ff */
[----:B------:R-:W-:Y:S09]  /*5960*/  BRA.U UP0, `(.L_x_103) ;  /* 0xfffffffd007c7547 */ /* 0x000ff2000b83ffff */
.L_x_100:
[----:B------:R-:W-:Y:S01]  /*5970*/  UIADD3 UR14, UPT, UPT, UR14, 0x1, URZ ;  /* 0x000000010e0e7890 */ /* 0x000fe2000fffe0ff */
[----:B------:R-:W-:Y:S01]  /*5980*/  LOP3.LUT R3, R3, 0x1, RZ, 0x3c, !PT ;  /* 0x0000000103037812 */ /* 0x000fe200078e3cff */
[----:B------:R-:W-:Y:S02]  /*5990*/  UIADD3 UR8, UPT, UPT, UR8, 0x390, URZ ;  /* 0x0000039008087890 */ /* 0x000fe4000fffe0ff */
[----:B------:R-:W-:-:S04]  /*59a0*/  UISETP.NE.AND UP0, UPT, UR14, 0x2, UPT ;  /* 0x000000020e00788c */ /* 0x000fc8000bf05270 */
[----:B----4-:R-:W-:Y:S02]  /*59b0*/  USEL UR4, URZ, 0x1, UP0 ;  /* 0x00000001ff047887 */ /* 0x010fe40008000000 */
[----:B------:R-:W-:Y:S01]  /*59c0*/  USEL UR14, UR14, URZ, UP0 ;  /* 0x000000ff0e0e7287 */ /* 0x000fe20008000000 */
[----:B------:R2:W-:Y:S03]  /*59d0*/  UTCBAR [UR8], URZ ;  /* 0x000000ff080073e9 */ /* 0x0005e600080000ff */
[----:B------:R-:W-:Y:S01]  /*59e0*/  LOP3.LUT R8, R8, UR4, RZ, 0x3c, !PT ;  /* 0x0000000408087c12 */ /* 0x000fe2000f8e3cff */
[----:B------:R-:W-:Y:S07]  /*59f0*/  @P2 BRA `(.L_x_104) ;  /* 0xfffffff800f02947 */ /* 0x000fee000383ffff */
[----:B------:R-:W4:Y:S01]  /*5a00*/  S2UR UR4, SR_CgaCtaId ;  /* 0x00000000000479c3 */ /* 0x000f220000008800 */
[----:B------:R-:W-:Y:S01]  /*5a10*/  ELECT P0, URZ, PT ;  /* 0x0000000000ff782f */ /* 0x000fe20003800000 */
[----:B-1----:R-:W-:Y:S01]  /*5a20*/  IMAD.MOV.U32 R0, RZ, RZ, 0x1 ;  /* 0x00000001ff007424 */ /* 0x002fe200078e00ff */
[----:B------:R-:W-:Y:S01]  /*5a30*/  UIADD3 UR6, UPT, UPT, UR6, 0x3a0, URZ ;  /* 0x000003a006067890 */ /* 0x000fe2000fffe0ff */
[----:B------:R-:W-:Y:S01]  /*5a40*/  SHF.L.U32 R3, R8, 0x1f, RZ ;  /* 0x0000001f08037819 */ /* 0x000fe200000006ff */
[----:B------:R-:W-:-:S03]  /*5a50*/  UMOV UR5, 0x40 ;  /* 0x0000004000057882 */ /* 0x000fc60000000000 */
[----:B------:R-:W-:Y:S01]  /*5a60*/  UVIRTCOUNT.DEALLOC.SMPOOL 0x80 ;  /* 0x000000800000784c */ /* 0x000fe20000000000 */
[----:B----4-:R-:W-:Y:S02]  /*5a70*/  ULEA UR4, UR4, UR5, 0x18 ;  /* 0x0000000504047291 */ /* 0x010fe4000f8ec0ff */
[----:B------:R-:W-:-:S07]  /*5a80*/  ULEA UR5, UR14, UR6, 0x3 ;  /* 0x000000060e057291 */ /* 0x000fce000f8e18ff */
[----:B------:R1:W-:Y:S02]  /*5a90*/  @P0 STS.U8 [UR4+0x1c], R0 ;  /* 0x00001c00ff000988 */ /* 0x0003e40008000004 */
[----:B------:R-:W4:Y:S02]  /*5aa0*/  SYNCS.PHASECHK.TRANS64.TRYWAIT P0, [UR5], R3 ;  /* 0x00000003ff0075a7 */ /* 0x000f240008001105 */
[----:B-1--4-:R-:W-:Y:S05]  /*5ab0*/  @!P0 BRA `(.L_x_105) ;  /* 0x0000004000cc8947 */ /* 0x012fea0003800000 */
.L_x_258:
[----:B------:R-:W-:-:S04]  /*5ac0*/  UIADD3 UR7, UPT, UPT, UR14, 0x1, URZ ;  /* 0x000000010e077890 */ /* 0x000fc8000fffe0ff */
[----:B------:R-:W-:-:S04]  /*5ad0*/  UISETP.NE.AND UP0, UPT, UR7, 0x2, UPT ;  /* 0x000000020700788c */ /* 0x000fc8000bf05270 */
[----:B------:R-:W-:Y:S02]  /*5ae0*/  USEL UR5, URZ, 0x1, UP0 ;  /* 0x00000001ff057887 */ /* 0x000fe40008000000 */
[----:B------:R-:W-:-:S04]  /*5af0*/  USEL UR7, UR7, URZ, UP0 ;  /* 0x000000ff07077287 */ /* 0x000fc80008000000 */
[----:B------:R-:W-:Y:S01]  /*5b00*/  ULEA UR7, UR7, UR6, 0x3 ;  /* 0x0000000607077291 */ /* 0x000fe2000f8e18ff */
[----:B-1----:R-:W-:-:S04]  /*5b10*/  LOP3.LUT R3, R8, UR5, RZ, 0x3c, !PT ;  /* 0x0000000508037c12 */ /* 0x002fc8000f8e3cff */
[----:B------:R-:W-:-:S04]  /*5b20*/  SHF.L.U32 R3, R3, 0x1f, RZ ;  /* 0x0000001f03037819 */ /* 0x000fc800000006ff */
[----:B------:R-:W1:Y:S02]  /*5b30*/  SYNCS.PHASECHK.TRANS64.TRYWAIT P0, [UR7], R3 ;  /* 0x00000003ff0075a7 */ /* 0x000e640008001107 */
[----:B-1----:R-:W-:Y:S05]  /*5b40*/  @!P0 BRA `(.L_x_106) ;  /* 0x0000004000c08947 */ /* 0x002fea0003800000 */
.L_x_260:
[----:B------:R-:W-:Y:S01]  /*5b50*/  NOP ;  /* 0x0000000000007918 */ /* 0x000fe20000000000 */
[----:B-1----:R-:W1:Y:S01]  /*5b60*/  LDS R0, [UR4+0x14] ;  /* 0x00001404ff007984 */ /* 0x002e620008000800 */
[----:B------:R-:W-:Y:S01]  /*5b70*/  LOP3.LUT R2, R9, 0xffff, RZ, 0xc0, !PT ;  /* 0x0000ffff09027812 */ /* 0x000fe200078ec0ff */
[----:B------:R-:W-:Y:S02]  /*5b80*/  IMAD.MOV.U32 R3, RZ, RZ, 0xffff ;  /* 0x0000ffffff037424 */ /* 0x000fe400078e00ff */
[----:B------:R-:W-:Y:S01]  /*5b90*/  IMAD.MOV.U32 R5, RZ, RZ, 0x1 ;  /* 0x00000001ff057424 */ /* 0x000fe200078e00ff */
[----:B------:R-:W-:-:S04]  /*5ba0*/  SHF.R.U32.HI R2, RZ, 0x5, R2 ;  /* 0x00000005ff027819 */ /* 0x000fc80000011602 */
[-C--:B------:R-:W-:Y:S02]  /*5bb0*/  SHF.L.U32 R3, R3, R2.reuse, RZ ;  /* 0x0000000203037219 */ /* 0x080fe400000006ff */
[----:B------:R-:W-:Y:S02]  /*5bc0*/  SHF.L.U32 R5, R5, R2, RZ ;  /* 0x0000000205057219 */ /* 0x000fe400000006ff */
[----:B-1----:R-:W-:-:S04]  /*5bd0*/  LOP3.LUT R0, R0, R3, RZ, 0xc0, !PT ;  /* 0x0000000300007212 */ /* 0x002fc800078ec0ff */
[----:B------:R-:W-:-:S13]  /*5be0*/  ISETP.NE.AND P0, PT, R0, R3, PT ;  /* 0x000000030000720c */ /* 0x000fda0003f05270 */
[----:B------:R-:W-:Y:S05]  /*5bf0*/  @P0 BRA `(.L_x_107) ;  /* 0x00000000005c0947 */ /* 0x000fea0003800000 */
[----:B------:R-:W1:Y:S02]  /*5c00*/  LDS R0, [UR4+0x18] ;  /* 0x00001804ff007984 */ /* 0x000e640008000800 */
[----:B-1----:R-:W-:-:S04]  /*5c10*/  LOP3.LUT R0, R0, R5, RZ, 0xc0, !PT ;  /* 0x0000000500007212 */ /* 0x002fc800078ec0ff */
[----:B------:R-:W-:-:S13]  /*5c20*/  ISETP.NE.AND P0, PT, R0, R5, PT ;  /* 0x000000050000720c */ /* 0x000fda0003f05270 */
[----:B------:R-:W-:Y:S05]  /*5c30*/  @P0 BRA `(.L_x_108) ;  /* 0x0000000000400947 */ /* 0x000fea0003800000 */
[----:B--2---:R-:W-:Y:S01]  /*5c40*/  R2UR UR8, R3 ;  /* 0x00000000030872ca */ /* 0x004fe200000e0000 */
[----:B------:R-:W1:Y:S01]  /*5c50*/  S2R R2, SR_LANEID ;  /* 0x0000000000027919 */ /* 0x000e620000000000 */
[----:B------:R-:W-:Y:S01]  /*5c60*/  LOP3.LUT R5, RZ, R5, RZ, 0x33, !PT ;  /* 0x00000005ff057212 */ /* 0x000fe200078e33ff */
[----:B------:R-:W-:Y:S02]  /*5c70*/  VOTEU.ANY UR7, UPT, PT ;  /* 0x0000000000077886 */ /* 0x000fe400038e0100 */
[----:B------:R-:W-:Y:S01]  /*5c80*/  UFLO.U32 UR7, UR7 ;  /* 0x00000007000772bd */ /* 0x000fe200080e0000 */
[----:B------:R-:W2:Y:S07]  /*5c90*/  REDUX UR5, R5 ;  /* 0x00000000050573c4 */ /* 0x000eae0000000000 */
[----:B------:R-:W-:-:S06]  /*5ca0*/  ULOP3.LUT UR8, URZ, UR8, URZ, 0x33, !UPT ;  /* 0x00000008ff087292 */ /* 0x000fcc000f8e33ff */
[----:B------:R-:W-:-:S04]  /*5cb0*/  IMAD.U32 R0, RZ, RZ, UR8 ;  /* 0x00000008ff007e24 */ /* 0x000fc8000f8e00ff */
[----:B------:R-:W4:Y:S02]  /*5cc0*/  REDUX UR6, R0 ;  /* 0x00000000000673c4 */ /* 0x000f240000000000 */
[----:B------:R1:W-:Y:S02]  /*5cd0*/  UTCATOMSWS.AND URZ, UR8 ;  /* 0x0000000800ff79e3 */ /* 0x0003e40008000000 */
[----:B-1----:R-:W-:Y:S01]  /*5ce0*/  ISETP.EQ.U32.AND P0, PT, R2, UR7, PT ;  /* 0x0000000702007c0c */ /* 0x002fe2000bf02070 */
[----:B--2---:R-:W-:Y:S02]  /*5cf0*/  IMAD.U32 R2, RZ, RZ, UR5 ;  /* 0x00000005ff027e24 */ /* 0x004fe4000f8e00ff */
[----:B----4-:R-:W-:-:S10]  /*5d00*/  IMAD.U32 R3, RZ, RZ, UR6 ;  /* 0x00000006ff037e24 */ /* 0x010fd4000f8e00ff */
[----:B------:R1:W-:Y:S04]  /*5d10*/  @P0 ATOMS.AND RZ, [UR4+0x14], R3 ;  /* 0x00001403ffff098c */ /* 0x0003e8000a800004 */
[----:B------:R1:W-:Y:S01]  /*5d20*/  @P0 ATOMS.AND RZ, [UR4+0x18], R2 ;  /* 0x00001802ffff098c */ /* 0x0003e2000a800004 */
[----:B------:R-:W-:Y:S05]  /*5d30*/  BRA `(.L_x_109) ;  /* 0x0000000000147947 */ /* 0x000fea0003800000 */
.L_x_108:
[----:B------:R-:W-:Y:S02]  /*5d40*/  MOV R2, 0x5d60 ;  /* 0x00005d6000027802 */ /* 0x000fe40000000f00 */
[----:B--23-5:R-:W-:Y:S05]  /*5d50*/  CALL.REL.NOINC `($__internal_0_$__cuda_sm10x_tcgen05_guardrail_trap_col_being_dealloced_not_returned_by_alloc) ;  /* 0x0000004000e07944 */ /* 0x02cfea0003c00000 */
[----:B------:R-:W-:Y:S05]  /*5d60*/  BRA `(.L_x_109) ;  /* 0x0000000000087947 */ /* 0x000fea0003800000 */
.L_x_107:
[----:B------:R-:W-:Y:S02]  /*5d70*/  MOV R2, 0x5d90 ;  /* 0x00005d9000027802 */ /* 0x000fe40000000f00 */
[----:B--23-5:R-:W-:Y:S05]  /*5d80*/  CALL.REL.NOINC `($__internal_2_$__cuda_sm10x_tcgen05_guardrail_trap_unallocated_columns_being_dealloced) ;  /* 0x0000004000ec7944 */ /* 0x02cfea0003c00000 */
.L_x_109:
[----:B------:R-:W-:Y:S01]  /*5d90*/  NOP ;  /* 0x0000000000007918 */ /* 0x000fe20000000000 */
[----:B------:R-:W-:Y:S05]  /*5da0*/  EXIT ;  /* 0x000000000000794d */ /* 0x000fea0003800000 */
.L_x_93:
[----:B------:R-:W-:-:S09]  /*5db0*/  UISETP.NE.OR UP1, UPT, UR6, 0x3, !UP1 ;  /* 0x000000030600788c */ /* 0x000fd2000cf25670 */
[----:B------:R-:W-:Y:S05]  /*5dc0*/  BRA.U UP1, `(.L_x_110) ;  /* 0x0000000901e07547 */ /* 0x000fea000b800000 */
[----:B------:R-:W1:Y:S01]  /*5dd0*/  LDC.64 R8, c[0x0][0x888] ;  /* 0x00022200ff087b82 */ /* 0x000e620000000a00 */
[----:B------:R-:W-:Y:S01]  /*5de0*/  UMOV UR14, 0x400 ;  /* 0x00000400000e7882 */ /* 0x000fe20000000000 */
[----:B------:R-:W-:Y:S01]  /*5df0*/  IMAD.MOV.U32 R31, RZ, RZ, 0x1 ;  /* 0x00000001ff1f7424 */ /* 0x000fe200078e00ff */
[----:B------:R-:W-:Y:S01]  /*5e00*/  ULEA UR14, UR48, UR14, 0x18 ;  /* 0x0000000e300e7291 */ /* 0x000fe2000f8ec0ff */
[----:B------:R-:W-:Y:S01]  /*5e10*/  IMAD.MOV.U32 R30, RZ, RZ, RZ ;  /* 0x000000ffff1e7224 */ /* 0x000fe200078e00ff */
[----:B------:R-:W-:Y:S01]  /*5e20*/  UPLOP3.LUT UP0, UPT, UPT, UPT, UPT, 0x40, 0x4 ;  /* 0x000000000004789c */ /* 0x000fe20003f0e870 */
[----:B------:R-:W-:Y:S01]  /*5e30*/  IMAD.MOV.U32 R28, RZ, RZ, 0x1000 ;  /* 0x00001000ff1c7424 */ /* 0x000fe200078e00ff */
[----:B------:R-:W-:Y:S01]  /*5e40*/  UIADD3 UR4, UPT, UPT, UR14, 0x360, URZ ;  /* 0x000003600e047890 */ /* 0x000fe2000fffe0ff */
[----:B------:R-:W2:Y:S01]  /*5e50*/  LDC R0, c[0x0][0xb30] ;  /* 0x0002cc00ff007b82 */ /* 0x000ea20000000800 */
[----:B------:R-:W-:Y:S02]  /*5e60*/  UIADD3 UR16, UPT, UPT, UR14, 0x388, URZ ;  /* 0x000003880e107890 */ /* 0x000fe4000fffe0ff */
[----:B------:R-:W-:-:S02]  /*5e70*/  UPRMT UR48, UR48, 0x654, UR4 ;  /* 0x0000065430307896 */ /* 0x000fc40008000004 */
[----:B------:R-:W-:-:S03]  /*5e80*/  UPRMT UR16, URZ, 0x654, UR16 ;  /* 0x00000654ff107896 */ /* 0x000fc60008000010 */
[----:B------:R-:W4:Y:S08]  /*5e90*/  LDC R23, c[0x0][0x370] ;  /* 0x0000dc00ff177b82 */ /* 0x000f300000000800 */
[----:B------:R-:W3:Y:S01]  /*5ea0*/  LDC R2, c[0x0][0xb0c] ;  /* 0x0002c300ff027b82 */ /* 0x000ee20000000800 */
[----:B-1----:R-:W-:-:S04]  /*5eb0*/  ISETP.NE.U32.AND P0, PT, R8, RZ, PT ;  /* 0x000000ff0800720c */ /* 0x002fc80003f05070 */
[----:B------:R-:W-:-:S03]  /*5ec0*/  ISETP.NE.AND.EX P0, PT, R9, RZ, PT, P0 ;  /* 0x000000ff0900720c */ /* 0x000fc60003f05300 */
[----:B------:R-:W1:Y:S01]  /*5ed0*/  LDC R18, c[0x0][0xb20] ;  /* 0x0002c800ff127b82 */ /* 0x000e620000000800 */
[----:B--2---:R-:W-:-:S07]  /*5ee0*/  ISETP.NE.AND P1, PT, R0, 0x1, PT ;  /* 0x000000010000780c */ /* 0x004fce0003f25270 */
[----:B------:R-:W2:Y:S02]  /*5ef0*/  LDC.64 R32, c[0x0][0x348] ;  /* 0x0000d200ff207b82 */ /* 0x000ea40000000a00 */
[----:B------:R-:W-:-:S06]  /*5f00*/  VOTEU.ANY UP2, P0 ;  /* 0x0000000000ff7886 */ /* 0x000fcc0000040100 */
[----:B------:R-:W1:Y:S08]  /*5f10*/  LDC.64 R20, c[0x0][0xb10] ;  /* 0x0002c400ff147b82 */ /* 0x000e700000000a00 */
[----:B------:R-:W1:Y:S08]  /*5f20*/  LDC.64 R6, c[0x0][0xb18] ;  /* 0x0002c600ff067b82 */ /* 0x000e700000000a00 */
[----:B------:R-:W1:Y:S08]  /*5f30*/  LDC.64 R4, c[0x0][0xb28] ;  /* 0x0002ca00ff047b82 */ /* 0x000e700000000a00 */
[----:B------:R-:W1:Y:S08]  /*5f40*/  LDC.64 R16, c[0x0][0x890] ;  /* 0x00022400ff107b82 */ /* 0x000e700000000a00 */
[----:B---34-:R-:W1:Y:S02]  /*5f50*/  LDC R22, c[0x0][0x374] ;  /* 0x0000dd00ff167b82 */ /* 0x018e640000000800 */
.L_x_118:
[----:B------:R-:W-:Y:S04]  /*5f60*/  SHF.L.U32 R3, R30, 0x1f, RZ ;  /* 0x0000001f1e037819 */ /* 0x000fe800000006ff */
[----:B---3--:R-:W3:Y:S02]  /*5f70*/  SYNCS.PHASECHK.TRANS64.TRYWAIT P0, [UR14+0x380], R3 ;  /* 0x00038003ff0075a7 */ /* 0x008ee4000800110e */
[----:B---3--:R-:W-:Y:S05]  /*5f80*/  @!P0 BRA `(.L_x_111) ;  /* 0x0000003c00c88947 */ /* 0x008fea0003800000 */
.L_x_262:
[----:B------:R-:W-:Y:S01]  /*5f90*/  ISETP.GE.AND P0, PT, R40, 0x1, PT ;  /* 0x000000012800780c */ /* 0x000fe20003f06270 */
[----:B------:R-:W4:Y:S01]  /*5fa0*/  LDS.128 R24, [UR14+0x3c0] ;  /* 0x0003c00eff187984 */ /* 0x000f220008000c00 */
[C---:B-1----:R-:W-:Y:S02]  /*5fb0*/  ISETP.NE.U32.AND P5, PT, R16.reuse, RZ, PT ;  /* 0x000000ff1000720c */ /* 0x042fe40003fa5070 */
[----:B------:R-:W-:Y:S02]  /*5fc0*/  ISETP.NE.U32.AND P4, PT, R16, RZ, PT ;  /* 0x000000ff1000720c */ /* 0x000fe40003f85070 */
[C---:B------:R-:W-:Y:S02]  /*5fd0*/  ISETP.NE.AND.EX P5, PT, R17.reuse, RZ, PT, P5 ;  /* 0x000000ff1100720c */ /* 0x040fe40003fa5350 */
[----:B------:R-:W-:Y:S01]  /*5fe0*/  ISETP.NE.AND.EX P4, PT, R17, RZ, PT, P4 ;  /* 0x000000ff1100720c */ /* 0x000fe20003f85340 */
[----:B------:R-:W-:Y:S01]  /*5ff0*/  @!PT LDS RZ, [RZ] ;  /* 0x00000000fffff984 */ /* 0x000fe20000000800 */
[----:B------:R-:W-:Y:S01]  /*6000*/  @!PT LDS RZ, [RZ] ;  /* 0x00000000fffff984 */ /* 0x000fe20000000800 */
[----:B------:R-:W-:Y:S01]  /*6010*/  @!PT LDS RZ, [RZ] ;  /* 0x00000000fffff984 */ /* 0x000fe20000000800 */
[----:B------:R-:W-:Y:S01]  /*6020*/  @!PT LDS RZ, [RZ] ;  /* 0x00000000fffff984 */ /* 0x000fe20000000800 */
[----:B------:R1:W-:Y:S06]  /*6030*/  MEMBAR.ALL.CTA ;  /* 0x0000000000007992 */ /* 0x0003ec0000008000 */
[----:B-1----:R-:W1:Y:S01]  /*6040*/  FENCE.VIEW.ASYNC.S ;  /* 0x00000000000073c6 */ /* 0x002e620000000000 */
[----:B------:R-:W-:Y:S01]  /*6050*/  SHF.L.U32 R29, R31, 0x1f, RZ ;  /* 0x0000001f1f1d7819 */ /* 0x000fe200000006ff */
[----:B-1----:R-:W-:Y:S01]  /*6060*/  SYNCS.ARRIVE.TRANS64.RED.A1T0 RZ, [UR16], RZ ;  /* 0x000000ffffff79a7 */ /* 0x002fe20008100410 */
[----:B----4-:R-:W-:Y:S11]  /*6070*/  LOP3.LUT P3, RZ, R26, 0x1, RZ, 0xc0, !PT ;  /* 0x000000011aff7812 */ /* 0x010ff6000786c0ff */
[----:B------:R-:W-:Y:S02]  /*6080*/  @!UPT UIADD3 URZ, UPT, UPT, URZ, URZ, URZ ;  /* 0x000000fffffff290 */ /* 0x000fe4000fffe0ff */
[----:B------:R-:W-:Y:S02]  /*6090*/  @P3 MOV R13, R24 ;  /* 0x00000018000d3202 */ /* 0x000fe40000000f00 */
[----:B------:R-:W-:Y:S01]  /*60a0*/  @P3 LOP3.LUT R8, R25, 0xffff, RZ, 0xc0, !PT ;  /* 0x0000ffff19083812 */ /* 0x000fe200078ec0ff */
[----:B------:R-:W-:Y:S06]  /*60b0*/  @!P0 BRA `(.L_x_112) ;  /* 0x0000000000a48947 */ /* 0x000fec0003800000 */
[----:B------:R-:W-:Y:S01]  /*60c0*/  IMAD.HI.U32 R35, R22, R7, RZ ;  /* 0x0000000716237227 */ /* 0x000fe200078e00ff */
[----:B------:R-:W-:Y:S02]  /*60d0*/  ISETP.NE.AND P0, PT, R6, 0x1, PT ;  /* 0x000000010600780c */ /* 0x000fe40003f05270 */
[----:B------:R-:W-:Y:S01]  /*60e0*/  ISETP.NE.AND P2, PT, R40, 0x1, PT ;  /* 0x000000012800780c */ /* 0x000fe20003f45270 */
[----:B------:R-:W-:Y:S01]  /*60f0*/  IMAD.HI.U32 R34, R23, R20, RZ ;  /* 0x0000001417227227 */ /* 0x000fe200078e00ff */
[----:B------:R-:W-:Y:S02]  /*6100*/  SHF.R.U32.HI R35, RZ, R18, R35 ;  /* 0x00000012ff237219 */ /* 0x000fe40000011623 */
[----:B------:R-:W-:Y:S01]  /*6110*/  ISETP.NE.AND P6, PT, R2, 0x1, PT ;  /* 0x000000010200780c */ /* 0x000fe20003fc5270 */
[----:B------:R-:W-:Y:S01]  /*6120*/  IMAD.HI.U32 R36, R13, R20, RZ ;  /* 0x000000140d247227 */ /* 0x000fe200078e00ff */
[----:B------:R-:W-:Y:S02]  /*6130*/  SHF.R.U32.HI R34, RZ, R21, R34 ;  /* 0x00000015ff227219 */ /* 0x000fe40000011622 */
[----:B---3--:R-:W-:Y:S01]  /*6140*/  SEL R3, R22, R35, !P0 ;  /* 0x0000002316037207 */ /* 0x008fe20004000000 */
[C---:B------:R-:W-:Y:S01]  /*6150*/  IMAD.HI.U32 R35, R8.reuse, R7, RZ ;  /* 0x0000000708237227 */ /* 0x040fe200078e00ff */
[----:B------:R-:W-:Y:S02]  /*6160*/  SEL R11, R23, R34, !P6 ;  /* 0x00000022170b7207 */ /* 0x000fe40007000000 */
[----:B------:R-:W-:Y:S01]  /*6170*/  SHF.R.U32.HI R36, RZ, R21, R36 ;  /* 0x00000015ff247219 */ /* 0x000fe20000011624 */
[----:B------:R-:W-:Y:S01]  /*6180*/  IMAD.HI.U32 R38, R3, R4, RZ ;  /* 0x0000000403267227 */ /* 0x000fe200078e00ff */
[----:B------:R-:W-:Y:S03]  /*6190*/  SHF.R.U32.HI R35, RZ, R18, R35 ;  /* 0x00000012ff237219 */ /* 0x000fe60000011623 */
[----:B------:R-:W-:Y:S01]  /*61a0*/  IMAD.HI.U32 R34, R11, R4, RZ ;  /* 0x000000040b227227 */ /* 0x000fe200078e00ff */
[----:B------:R-:W-:Y:S02]  /*61b0*/  @P2 SHF.R.U32.HI R3, RZ, R5, R38 ;  /* 0x00000005ff032219 */ /* 0x000fe40000011626 */
[----:B------:R-:W-:Y:S02]  /*61c0*/  SEL R9, R8, R35, !P0 ;  /* 0x0000002308097207 */ /* 0x000fe40004000000 */
[----:B------:R-:W-:Y:S01]  /*61d0*/  @P2 SHF.R.U32.HI R11, RZ, R5, R34 ;  /* 0x00000005ff0b2219 */ /* 0x000fe20000011622 */
[C---:B------:R-:W-:Y:S01]  /*61e0*/  IMAD R10, R40.reuse, R3, RZ ;  /* 0x00000003280a7224 */ /* 0x040fe200078e02ff */
[----:B------:R-:W-:Y:S01]  /*61f0*/  SEL R3, R13, R36, !P6 ;  /* 0x000000240d037207 */ /* 0x000fe20007000000 */
[C---:B------:R-:W-:Y:S03]  /*6200*/  IMAD.HI.U32 R14, R9.reuse, R4, RZ ;  /* 0x00000004090e7227 */ /* 0x040fe600078e00ff */
[----:B------:R-:W-:Y:S01]  /*6210*/  ISETP.GE.AND P0, PT, R9, R10, PT ;  /* 0x0000000a0900720c */ /* 0x000fe20003f06270 */
[C---:B------:R-:W-:Y:S01]  /*6220*/  IMAD R12, R40.reuse, R11, RZ ;  /* 0x0000000b280c7224 */ /* 0x040fe200078e02ff */
[-C--:B------:R-:W-:Y:S04]  /*6230*/  SHF.R.U32.HI R14, RZ, R5.reuse, R14 ;  /* 0x00000005ff0e7219 */ /* 0x080fe8000001160e */
[----:B------:R-:W-:Y:S02]  /*6240*/  ISETP.GE.OR P0, PT, R3, R12, P0 ;  /* 0x0000000c0300720c */ /* 0x000fe40000706670 */
[----:B------:R-:W-:Y:S05]  /*6250*/  SEL R15, R9, R14, !P2 ;  /* 0x0000000e090f7207 */ /* 0x000fea0005000000 */
[----:B------:R-:W-:Y:S04]  /*6260*/  IMAD.MOV R14, RZ, RZ, -R15 ;  /* 0x000000ffff0e7224 */ /* 0x000fe800078e0a0f */
[----:B------:R-:W-:Y:S02]  /*6270*/  IMAD R14, R40, R14, R9 ;  /* 0x0000000e280e7224 */ /* 0x000fe400078e0209 */
[C---:B------:R-:W-:Y:S05]  /*6280*/  @!P0 IMAD.HI.U32 R10, R3.reuse, R4, RZ ;  /* 0x00000004030a8227 */ /* 0x040fea00078e00ff */
[----:B------:R-:W-:Y:S04]  /*6290*/  @!P0 SHF.R.U32.HI R10, RZ, R5, R10 ;  /* 0x00000005ff0a8219 */ /* 0x000fe8000001160a */
[----:B------:R-:W-:Y:S01]  /*62a0*/  @!P0 SEL R0, R3, R10, !P2 ;  /* 0x0000000a03008207 */ /* 0x000fe20005000000 */
[----:B------:R-:W-:Y:S03]  /*62b0*/  IMAD.MOV R10, RZ, RZ, -R3 ;  /* 0x000000ffff0a7224 */ /* 0x000fe600078e0a03 */
[----:B------:R-:W-:Y:S01]  /*62c0*/  @!P0 IADD3 R15, PT, PT, R15, -R0, RZ ;  /* 0x800000000f0f8210 */ /* 0x000fe20007ffe0ff */
[----:B------:R-:W-:Y:S01]  /*62d0*/  @!P0 IMAD R0, R11, R14, R0 ;  /* 0x0000000e0b008224 */ /* 0x000fe200078e0200 */
[----:B------:R-:W-:Y:S01]  /*62e0*/  IADD3 R11, PT, PT, -R9, RZ, RZ ;  /* 0x000000ff090b7210 */ /* 0x000fe20007ffe1ff */
[----:B------:R-:W-:Y:S02]  /*62f0*/  IMAD R13, R2, R10, R13 ;  /* 0x0000000a020d7224 */ /* 0x000fe400078e020d */
[----:B------:R-:W-:Y:S02]  /*6300*/  @!P0 IMAD R9, R15, R40, R3 ;  /* 0x000000280f098224 */ /* 0x000fe400078e0203 */
[----:B------:R-:W-:Y:S02]  /*6310*/  @!P0 IMAD.MOV.U32 R3, RZ, RZ, R0 ;  /* 0x000000ffff038224 */ /* 0x000fe400078e0000 */
[----:B------:R-:W-:Y:S02]  /*6320*/  IMAD R8, R6, R11, R8 ;  /* 0x0000000b06087224 */ /* 0x000fe400078e0208 */
[----:B------:R-:W-:Y:S02]  /*6330*/  IMAD R13, R3, R2, R13 ;  /* 0x00000002030d7224 */ /* 0x000fe400078e020d */
[----:B------:R-:W-:Y:S02]  /*6340*/  IMAD R8, R9, R6, R8 ;  /* 0x0000000609087224 */ /* 0x000fe400078e0208 */
.L_x_112:
[----:B------:R-:W-:Y:S05]  /*6350*/  BRA.U UP0, `(.L_x_113) ;  /* 0x0000000100107547 */ /* 0x000fea000b800000 */
[----:B---3--:R-:W-:Y:S04]  /*6360*/  MOV R0, UR15 ;  /* 0x0000000f00007c02 */ /* 0x008fe80008000f00 */
[----:B------:R-:W-:Y:S04]  /*6370*/  SHF.L.U32 R3, R0, 0x1f, RZ ;  /* 0x0000001f00037819 */ /* 0x000fe800000006ff */
[----:B------:R-:W1:Y:S02]  /*6380*/  SYNCS.PHASECHK.TRANS64.TRYWAIT P0, [UR14+0x378], R3 ;  /* 0x00037803ff0075a7 */ /* 0x000e64000800110e */
[----:B-1----:R-:W-:Y:S05]  /*6390*/  @!P0 BRA `(.L_x_114) ;  /* 0x0000003800dc8947 */ /* 0x002fea0003800000 */
.L_x_113:
[----:B------:R-:W-:Y:S05]  /*63a0*/  @!P5 BRA `(.L_x_115) ;  /* 0x00000000002cd947 */ /* 0x000fea0003800000 */
[----:B------:R-:W-:Y:S01]  /*63b0*/  UPLOP3.LUT UP3, UPT, UPT, UPT, UP2, 0x80, 0x8 ;  /* 0x000000000008789c */ /* 0x000fe20003f6f020 */
[----:B------:R-:W-:Y:S05]  /*63c0*/  HFMA2 R94, -RZ, RZ, 0, 5.9604644775390625e-08 ;  /* 0x00000001ff5e7431 */ /* 0x000fea00000001ff */
[----:B------:R-:W-:Y:S11]  /*63d0*/  PLOP3.LUT P0, PT, PT, PT, UP3, 0x80, 0x8 ;  /* 0x000000000008781c */ /* 0x000ff60003f0f038 */
[----:B------:R-:W-:Y:S02]  /*63e0*/  @!UPT UIADD3 URZ, UPT, UPT, URZ, URZ, URZ ;  /* 0x000000fffffff290 */ /* 0x000fe4000fffe0ff */
[----:B------:R-:W4:Y:S01]  /*63f0*/  @P0 LDC.64 R10, c[0x0][0x888] ;  /* 0x00022200ff0a0b82 */ /* 0x000f220000000a00 */
[----:B-1-3--:R-:W-:Y:S04]  /*6400*/  @P0 IMAD R0, R19, R16, RZ ;  /* 0x0000001013000224 */ /* 0x00afe800078e02ff */
[----:B----4-:R-:W-:Y:S01]  /*6410*/  @P0 IMAD.WIDE R10, R0, 0x4, R10 ;  /* 0x00000004000a0825 */ /* 0x010fe200078e020a */
[----:B------:R-:W-:Y:S04]  /*6420*/  MOV R0, 0x1 ;  /* 0x0000000100007802 */ /* 0x000fe80000000f00 */
[----:B-----5:R4:W5:Y:S01]  /*6430*/  @P0 LDG.E R49, desc[UR44][R10.64] ;  /* 0x0000002c0a310981 */ /* 0x020962000c1e1900 */
[----:B------:R-:W-:Y:S01]  /*6440*/  @!P0 PRMT R94, R0, 0x7610, R94 ;  /* 0x00007610005e8816 */ /* 0x000fe2000000005e */
[----:B----4-:R-:W1:Y:S06]  /*6450*/  @!P0 LDC R49, c[0x0][0x880] ;  /* 0x00022000ff318b82 */ /* 0x010e6c0000000800 */
.L_x_115:
[----:B-1---5:R-:W-:Y:S01]  /*6460*/  @!P4 FSETP.EQ.AND P5, PT, R49, RZ, PT ;  /* 0x000000ff3100c20b */ /* 0x022fe20003fa2000 */
[----:B------:R-:W-:Y:S01]  /*6470*/  @!UPT UIADD3 URZ, UPT, UPT, URZ, URZ, URZ ;  /* 0x000000fffffff290 */ /* 0x000fe2000fffe0ff */
[----:B------:R-:W-:Y:S11]  /*6480*/  @!P4 BRA `(.L_x_116) ;  /* 0x000000000014c947 */ /* 0x000ff60003800000 */
[----:B------:R-:W-:Y:S02]  /*6490*/  LOP3.LUT P0, RZ, R94, 0xff, RZ, 0xc0, !PT ;  /* 0x000000ff5eff7812 */ /* 0x000fe4000780c0ff */
[----:B------:R-:W-:Y:S04]  /*64a0*/  PLOP3.LUT P5, PT, PT, PT, UP3, 0x80, 0x8 ;  /* 0x000000000008781c */ /* 0x000fe80003faf038 */
[----:B------:R-:W-:Y:S07]  /*64b0*/  PLOP3.LUT P5, PT, P5, PT, PT, 0x8, 0x80 ;  /* 0x000000000080781c */ /* 0x000fee0002fae170 */
[----:B------:R-:W-:Y:S11]  /*64c0*/  @P0 FSETP.EQ.AND P5, PT, R49, RZ, PT ;  /* 0x000000ff3100020b */ /* 0x000ff60003fa2000 */
[----:B------:R-:W-:Y:S02]  /*64d0*/  @!UPT UIADD3 URZ, UPT, UPT, URZ, URZ, URZ ;  /* 0x000000fffffff290 */ /* 0x000fe4000fffe0ff */
.L_x_116:
[----:B------:R-:W1:Y:S01]  /*64e0*/  SYNCS.PHASECHK.TRANS64.TRYWAIT P4, [UR14+0x368], R29 ;  /* 0x0003681dff0075a7 */ /* 0x000e62000808110e */
[----:B------:R-:W-:Y:S01]  /*64f0*/  @P3 SHF.R.U32.HI R19, RZ, 0x10, R25 ;  /* 0x00000010ff133819 */ /* 0x000fe20000011619 */
[----:B------:R-:W4:Y:S08]  /*6500*/  LDC.64 R14, c[0x0][0xb10] ;  /* 0x0002c400ff0e7b82 */ /* 0x000f300000000a00 */
[----:B------:R-:W5:Y:S08]  /*6510*/  LDC.64 R10, c[0x0][0xb18] ;  /* 0x0002c600ff0a7b82 */ /* 0x000f700000000a00 */
[----:B---3--:R-:W3:Y:S08]  /*6520*/  @!P1 LDC R0, c[0x0][0xb20] ;  /* 0x0002c800ff009b82 */ /* 0x008ef00000000800 */
[----:B------:R-:W2:Y:S01]  /*6530*/  @!P1 LDC R3, c[0x0][0xb0c] ;  /* 0x0002c300ff039b82 */ /* 0x000ea20000000800 */
[----:B----4-:R-:W-:Y:S05]  /*6540*/  @!P1 IMAD.HI.U32 R14, R13, R14, RZ ;  /* 0x0000000e0d0e9227 */ /* 0x010fea00078e00ff */
[----:B------:R-:W-:Y:S01]  /*6550*/  @!P1 SHF.R.U32.HI R14, RZ, R15, R14 ;  /* 0x0000000fff0e9219 */ /* 0x000fe2000001160e */
[----:B-----5:R-:W-:Y:S01]  /*6560*/  @!P1 IMAD.HI.U32 R11, R8, R11, RZ ;  /* 0x0000000b080b9227 */ /* 0x020fe200078e00ff */
[----:B------:R-:W-:Y:S04]  /*6570*/  @!P1 ISETP.NE.AND P0, PT, R10, 0x1, PT ;  /* 0x000000010a00980c */ /* 0x000fe80003f05270 */
[----:B---3--:R-:W-:Y:S02]  /*6580*/  @!P1 SHF.R.U32.HI R9, RZ, R0, R11 ;  /* 0x00000000ff099219 */ /* 0x008fe4000001160b */
[----:B--2---:R-:W-:Y:S02]  /*6590*/  @!P1 ISETP.NE.AND P2, PT, R3, 0x1, PT ;  /* 0x000000010300980c */ /* 0x004fe40003f45270 */
[----:B------:R-:W-:Y:S02]  /*65a0*/  @!P1 SEL R9, R8, R9, !P0 ;  /* 0x0000000908099207 */ /* 0x000fe40004000000 */
[----:B------:R-:W-:Y:S02]  /*65b0*/  ELECT P0, URZ, PT ;  /* 0x0000000000ff782f */ /* 0x000fe40003800000 */
[----:B------:R-:W-:Y:S05]  /*65c0*/  @!P1 SEL R14, R13, R14, !P2 ;  /* 0x0000000e0d0e9207 */ /* 0x000fea0005000000 */
[----:B------:R-:W-:Y:S02]  /*65d0*/  @!P1 IMAD.IADD R0, R9, 0x1, -R14 ;  /* 0x0000000109009824 */ /* 0x000fe400078e0a0e */
[----:B------:R-:W-:Y:S02]  /*65e0*/  @!P1 IMAD.IADD R9, R14, 0x1, -R9 ;  /* 0x000000010e099824 */ /* 0x000fe400078e0a09 */
[----:B------:R-:W-:Y:S02]  /*65f0*/  @!P1 IMAD R13, R0, R3, R13 ;  /* 0x00000003000d9224 */ /* 0x000fe400078e020d */
[----:B------:R-:W-:Y:S01]  /*6600*/  @!P1 IMAD R8, R9, R10, R8 ;  /* 0x0000000a09089224 */ /* 0x000fe200078e0208 */
[----:B-1----:R-:W-:Y:S06]  /*6610*/  @!P4 BRA `(.L_x_117) ;  /* 0x000000380054c947 */ /* 0x002fec0003800000 */
.L_x_265:
[----:B------:R-:W-:Y:S02]  /*6620*/  PLOP3.LUT P5, PT, P5, P0, PT, 0xf2, 0x2f ;  /* 0x00000000002f781c */ /* 0x000fe40002fa1e72 */
[----:B------:R-:W-:Y:S02]  /*6630*/  LOP3.LUT R31, R31, 0x1, RZ, 0x3c, !PT ;  /* 0x000000011f1f7812 */ /* 0x000fe400078e3cff */
[----:B------:R-:W-:Y:S09]  /*6640*/  LOP3.LUT R30, R30, 0x1, RZ, 0x3c, !PT ;  /* 0x000000011e1e7812 */ /* 0x000ff200078e3cff */
[----:B------:R-:W-:Y:S01]  /*6650*/  VOTEU.ALL UP1, P5 ;  /* 0x0000000000ff7886 */ /* 0x000fe20002820000 */
[----:B------:R-:W-:Y:S01]  /*6660*/  @!P5 IMAD.SHL.U32 R93, R93, 0x40, RZ ;  /* 0x000000405d5dd824 */ /* 0x000fe200078e00ff */
[----:B------:R-:W-:Y:S01]  /*6670*/  @!P5 IADD3 R3, P0, PT, R32, 0x580, RZ ;  /* 0x000005802003d810 */ /* 0x000fe20007f1e0ff */
[----:B------:R-:W-:Y:S02]  /*6680*/  @!P5 IMAD.SHL.U32 R95, R95, 0x40, RZ ;  /* 0x000000405f5fd824 */ /* 0x000fe400078e00ff */
[----:B------:R-:W2:Y:S01]  /*6690*/  @!UP1 LDCU.128 UR4, c[0x0][0x980] ;  /* 0x00013000ff0497ac */ /* 0x000ea20008000c00 */
[----:B------:R-:W-:Y:S01]  /*66a0*/  @!P5 R2UR UR10, R93 ;  /* 0x000000005d0ad2ca */ /* 0x000fe200000e0000 */
[----:B-1----:R-:W-:Y:S01]  /*66b0*/  @!P5 IMAD.X R0, RZ, RZ, R33, P0 ;  /* 0x000000ffff00d224 */ /* 0x002fe200000e0621 */
[----:B------:R-:W-:Y:S01]  /*66c0*/  @!P5 R2UR UR11, R95 ;  /* 0x000000005f0bd2ca */ /* 0x000fe200000e0000 */
[----:B------:R-:W-:Y:S02]  /*66d0*/  IMAD.IADD R93, R8, 0x1, R79 ;  /* 0x00000001085d7824 */ /* 0x000fe400078e024f */
[----:B------:R-:W-:Y:S01]  /*66e0*/  IMAD.IADD R95, R13, 0x1, R92 ;  /* 0x000000010d5f7824 */ /* 0x000fe200078e025c */
[----:B------:R-:W1:Y:S09]  /*66f0*/  @!UP1 LDCU.64 UR8, c[0x0][0x990] ;  /* 0x00013200ff0897ac */ /* 0x000e720008000a00 */
[----:B--2---:R-:W-:Y:S02]  /*6700*/  UIMAD.WIDE.U32 UR12, UR11, UR5, URZ ;  /* 0x000000050b0c72a5 */ /* 0x004fe4000f8e00ff */
[----:B------:R-:W-:Y:S05]  /*6710*/  @!UP1 UISETP.NE.AND UP0, UPT, UR4, 0x1, UPT ;  /* 0x000000010400988c */ /* 0x000fea000bf05270 */
[----:B------:R-:W-:Y:S02]  /*6720*/  @!UP1 UMOV UR5, UR13 ;  /* 0x0000000d00059c82 */ /* 0x000fe40008000000 */
[----:B------:R-:W-:Y:S01]  /*6730*/  @!UP1 USHF.R.U32.HI UR5, URZ, UR6, UR5 ;  /* 0x00000006ff059299 */ /* 0x000fe20008011605 */
[----:B------:R-:W-:Y:S03]  /*6740*/  @!P5 R2UR UR6, R3 ;  /* 0x000000000306d2ca */ /* 0x000fe600000e0000 */
[----:B------:R-:W-:Y:S02]  /*6750*/  @!UP1 USEL UR12, UR11, UR5, !UP0 ;  /* 0x000000050b0c9287 */ /* 0x000fe4000c000000 */
[----:B------:R-:W-:Y:S01]  /*6760*/  @!UP1 UISETP.NE.AND UP0, UPT, UR7, 0x1, UPT ;  /* 0x000000010700988c */ /* 0x000fe2000bf05270 */
[----:B------:R-:W-:Y:S01]  /*6770*/  @!P5 R2UR UR5, R0 ;  /* 0x000000000005d2ca */ /* 0x000fe200000e0000 */
[----:B-1----:R-:W-:Y:S02]  /*6780*/  UIMAD.WIDE.U32 UR18, UR12, UR8, URZ ;  /* 0x000000080c1272a5 */ /* 0x002fe4000f8e00ff */
[----:B------:R-:W-:Y:S04]  /*6790*/  @!UP1 UIADD3 UR8, UPT, UPT, UR14, 0x400, URZ ;  /* 0x000004000e089890 */ /* 0x000fe8000fffe0ff */
[----:B------:R-:W-:Y:S01]  /*67a0*/  IMAD.U32 R10, RZ, RZ, UR6 ;  /* 0x00000006ff0a7e24 */ /* 0x000fe2000f8e00ff */
[----:B------:R-:W-:Y:S01]  /*67b0*/  @!UP1 UMOV UR13, UR19 ;  /* 0x00000013000d9c82 */ /* 0x000fe20008000000 */
[----:B------:R-:W-:Y:S02]  /*67c0*/  @!UP1 UIADD3 UR6, UPT, UPT, -UR12, URZ, URZ ;  /* 0x000000ff0c069290 */ /* 0x000fe4000fffe1ff */
[----:B------:R-:W-:Y:S01]  /*67d0*/  @!UP1 USHF.R.U32.HI UR9, URZ, UR9, UR13 ;  /* 0x00000009ff099299 */ /* 0x000fe2000801160d */
[----:B------:R-:W-:Y:S01]  /*67e0*/  @!P5 R2UR UR18, R10 ;  /* 0x000000000a12d2ca */ /* 0x000fe200000e0000 */
[----:B------:R-:W-:Y:S01]  /*67f0*/  IMAD.U32 R11, RZ, RZ, UR5 ;  /* 0x00000005ff0b7e24 */ /* 0x000fe2000f8e00ff */
[----:B------:R-:W-:Y:S02]  /*6800*/  @!UP1 UIMAD UR11, UR4, UR6, UR11 ;  /* 0x00000006040b92a4 */ /* 0x000fe4000f8e020b */
[----:B------:R-:W-:Y:S02]  /*6810*/  @!UP1 USEL UR13, UR12, UR9, !UP0 ;  /* 0x000000090c0d9287 */ /* 0x000fe4000c000000 */
[----:B------:R-:W-:Y:S01]  /*6820*/  @!P5 R2UR UR19, R11 ;  /* 0x000000000b13d2ca */ /* 0x000fe200000e0000 */
[----:B------:R-:W-:Y:S02]  /*6830*/  @!UP1 UIADD3 UR9, UPT, UPT, UR14, 0x360, URZ ;  /* 0x000003600e099890 */ /* 0x000fe4000fffe0ff */
[----:B------:R-:W-:Y:S01]  /*6840*/  @!UP1 UIADD3 UR5, UPT, UPT, -UR13, URZ, URZ ;  /* 0x000000ff0d059290 */ /* 0x000fe2000fffe1ff */
[----:B------:R-:W-:Y:S03]  /*6850*/  VOTEU.ALL UP0, P5 ;  /* 0x0000000000ff7886 */ /* 0x000fe60002800000 */
[----:B------:R-:W-:Y:S02]  /*6860*/  @!UP1 UIMAD UR12, UR7, UR5, UR12 ;  /* 0x00000005070c92a4 */ /* 0x000fe4000f8e020c */
[----:B------:R-:W-:Y:S04]  /*6870*/  @!UP1 UPRMT UR5, URZ, 0x40, URZ ;  /* 0x00000040ff059896 */ /* 0x000fe800080000ff */
[----:B------:R-:W-:Y:S09]  /*6880*/  @!UP1 UPRMT UR4, UR5, 0x5410, URZ ;  /* 0x0000541005049896 */ /* 0x000ff200080000ff */
[----:B------:R3:W-:Y:S01]  /*6890*/  @!UP0 UTMALDG.4D.IM2COL [UR8], [UR18], UR4 ;  /* 0x00000008120083b4 */ /* 0x0007e20008058004 */
[----:B------:R3:W-:Y:S01]  /*68a0*/  @!P5 SYNCS.ARRIVE.TRANS64.RED.A0TR RZ, [UR14+0x360], R28 ;  /* 0x0003601cffffd9a7 */ /* 0x0007e2000830040e */
[----:B------:R-:W-:Y:S01]  /*68b0*/  UPLOP3.LUT UP0, UPT, UPT, UPT, UPT, 0x80, 0x8 ;  /* 0x000000000008789c */ /* 0x000fe20003f0f070 */
[----:B------:R-:W-:Y:S01]  /*68c0*/  SYNCS.ARRIVE.TRANS64.RED.A1T0 RZ, [UR48], RZ ;  /* 0x000000ffffff79a7 */ /* 0x000fe20008100430 */
[----:B------:R-:W-:Y:S09]  /*68d0*/  @P3 BRA `(.L_x_118) ;  /* 0xfffffff400a03947 */ /* 0x000ff2000383ffff */
[----:B------:R-:W-:Y:S07]  /*68e0*/  MOV R0, UR14 ;  /* 0x0000000e00007c02 */ /* 0x000fee0008000f00 */
.L_x_119:
[----:B-1----:R-:W-:-:S04]  /*68f0*/  SHF.L.U32 R3, R31, 0x1f, RZ ;  /* 0x0000001f1f037819 */ /* 0x002fc800000006ff */
[----:B------:R1:W2:Y:S03]  /*6900*/  SYNCS.PHASECHK.TRANS64.TRYWAIT P0, [R0+URZ+0x368], R3 ;  /* 0x00036803000075a7 */ /* 0x0002a600080011ff */
[----:B--2---:R-:W-:Y:S05]  /*6910*/  @!P0 NANOSLEEP.SYNCS 0x989680 ;  /* 0x009896800000895d */ /* 0x004fea0003900000 */
[----:B------:R-:W2:Y:S02]  /*6920*/  @!P0 SYNCS.PHASECHK.TRANS64 P0, [R0+URZ+0x368], R3 ;  /* 0x00036803000085a7 */ /* 0x000ea400080010ff */
[----:B--23--:R-:W-:Y:S05]  /*6930*/  @P0 EXIT ;  /* 0x000000000000094d */ /* 0x00cfea0003800000 */
[----:B------:R-:W-:Y:S05]  /*6940*/  BRA `(.L_x_119) ;  /* 0xfffffffc00e87947 */ /* 0x000fea000383ffff */
.L_x_110:
[----:B------:R-:W-:-:S06]  /*6950*/  UISETP.GE.AND UP0, UPT, UR6, 0x4, UPT ;  /* 0x000000040600788c */ /* 0x000fcc000bf06270 */
[----:B------:R-:W-:-:S13]  /*6960*/  PLOP3.LUT P0, PT, PT, PT, UP0, 0x80, 0x8 ;  /* 0x000000000008781c */ /* 0x000fda0003f0f008 */
[----:B------:R-:W-:Y:S05]  /*6970*/  @!P0 EXIT ;  /* 0x000000000000894d */ /* 0x000fea0003800000 */
[----:B------:R-:W-:Y:S01]  /*6980*/  BAR.SYNC.DEFER_BLOCKING 0x6, 0xa0 ;  /* 0x0182800000007b1d */ /* 0x000fe20000010000 */
[C---:B------:R-:W-:Y:S01]  /*6990*/  IMAD.SHL.U32 R7, R99.reuse, 0x40, RZ ;  /* 0x0000004063077824 */ /* 0x040fe200078e00ff */
[----:B------:R-:W-:Y:S01]  /*69a0*/  CS2R R100, SRZ ;  /* 0x0000000000647805 */ /* 0x000fe2000001ff00 */
[C---:B------:R-:W-:Y:S02]  /*69b0*/  IMAD.SHL.U32 R0, R99.reuse, 0x2, RZ ;  /* 0x0000000263007824 */ /* 0x040fe400078e00ff */
[----:B------:R-:W-:Y:S01]  /*69c0*/  IMAD.SHL.U32 R104, R99, 0x20, RZ ;  /* 0x0000002063687824 */ /* 0x000fe200078e00ff */
[----:B------:R-:W-:Y:S01]  /*69d0*/  UMOV UR47, 0x400 ;  /* 0x00000400002f7882 */ /* 0x000fe20000000000 */
[----:B------:R-:W-:Y:S01]  /*69e0*/  LOP3.LUT R3, R7, 0x180, RZ, 0xc0, !PT ;  /* 0x0000018007037812 */ /* 0x000fe200078ec0ff */
[----:B------:R-:W-:Y:S01]  /*69f0*/  ULEA UR47, UR48, UR47, 0x18 ;  /* 0x0000002f302f7291 */ /* 0x000fe2000f8ec0ff */
[----:B------:R-:W1:Y:S01]  /*6a00*/  LDC R97, c[0x0][0x370] ;  /* 0x0000dc00ff617b82 */ /* 0x000e620000000800 */
[----:B------:R-:W-:Y:S01]  /*6a10*/  LOP3.LUT R104, R104, 0xc00, RZ, 0xc0, !PT ;  /* 0x00000c0068687812 */ /* 0x000fe200078ec0ff */
[----:B------:R-:W-:Y:S01]  /*6a20*/  IMAD.SHL.U32 R5, R99, 0x8, RZ ;  /* 0x0000000863057824 */ /* 0x000fe200078e00ff */
[----:B------:R-:W-:Y:S01]  /*6a30*/  LOP3.LUT R0, R3, 0x20, R0, 0xf8, !PT ;  /* 0x0000002003007812 */ /* 0x000fe200078ef800 */
[----:B------:R-:W-:Y:S01]  /*6a40*/  UIADD3 UR4, UPT, UPT, UR47, 0x1400, URZ ;  /* 0x000014002f047890 */ /* 0x000fe2000fffe0ff */
[----:B------:R-:W-:Y:S01]  /*6a50*/  LOP3.LUT R104, R104, 0x40, R7, 0xf8, !PT ;  /* 0x0000004068687812 */ /* 0x000fe200078ef807 */
[C---:B------:R-:W-:Y:S01]  /*6a60*/  IMAD.U32 R46, R99.reuse, 0x10000, RZ ;  /* 0x00010000632e7824 */ /* 0x040fe200078e00ff */
[----:B------:R-:W-:Y:S01]  /*6a70*/  LOP3.LUT R5, R0, 0x30, R5, 0x78, !PT ;  /* 0x0000003000057812 */ /* 0x000fe200078e7805 */
[----:B------:R-:W2:Y:S01]  /*6a80*/  LDC R42, c[0x0][0xb0c] ;  /* 0x0002c300ff2a7b82 */ /* 0x000ea20000000800 */
[----:B------:R-:W-:Y:S01]  /*6a90*/  LOP3.LUT R104, R104, 0x200, R7, 0xf8, !PT ;  /* 0x0000020068687812 */ /* 0x000fe200078ef807 */
[----:B------:R-:W-:Y:S01]  /*6aa0*/  IMAD.SHL.U32 R0, R99, 0x10, RZ ;  /* 0x0000001063007824 */ /* 0x000fe200078e00ff */
[----:B------:R-:W-:Y:S01]  /*6ab0*/  LOP3.LUT R46, R46, 0x600000, RZ, 0xc0, !PT ;  /* 0x006000002e2e7812 */ /* 0x000fe200078ec0ff */
[----:B------:R-:W-:Y:S01]  /*6ac0*/  IMAD.MOV.U32 R44, RZ, RZ, RZ ;  /* 0x000000ffff2c7224 */ /* 0x000fe200078e00ff */
[----:B------:R-:W-:Y:S01]  /*6ad0*/  LOP3.LUT R104, R104, R5, RZ, 0xfc, !PT ;  /* 0x0000000568687212 */ /* 0x000fe200078efcff */
[----:B------:R-:W-:Y:S01]  /*6ae0*/  IMAD.MOV.U32 R102, RZ, RZ, RZ ;  /* 0x000000ffff667224 */ /* 0x000fe200078e00ff */
[----:B------:R-:W4:Y:S01]  /*6af0*/  LDS R2, [UR47+0x3d0] ;  /* 0x0003d02fff027984 */ /* 0x000f220008000800 */
[----:B------:R-:W1:Y:S01]  /*6b00*/  LDC R96, c[0x0][0xb20] ;  /* 0x0002c800ff607b82 */ /* 0x000e620000000800 */
[----:B------:R-:W-:Y:S01]  /*6b10*/  LOP3.LUT R0, R0, 0x20, RZ, 0xc0, !PT ;  /* 0x0000002000007812 */ /* 0x000fe200078ec0ff */
[----:B------:R-:W-:Y:S01]  /*6b20*/  VIADD R103, R104, UR47 ;  /* 0x0000002f68677c36 */ /* 0x000fe20008000000 */
[----:B------:R-:W1:Y:S01]  /*6b30*/  LDCU.64 UR50, c[0x0][0x348] ;  /* 0x00006900ff3277ac */ /* 0x000e620008000a00 */
[----:B------:R-:W-:-:S03]  /*6b40*/  IMAD.U32 R108, RZ, RZ, UR4 ;  /* 0x00000004ff6c7e24 */ /* 0x000fc6000f8e00ff */
[----:B------:R-:W-:Y:S01]  /*6b50*/  IADD3 R103, PT, PT, -R0, 0x400, R103 ;  /* 0x0000040000677810 */ /* 0x000fe20007ffe167 */
[----:B------:R-:W1:Y:S01]  /*6b60*/  LDC R41, c[0x0][0xb30] ;  /* 0x0002cc00ff297b82 */ /* 0x000e620000000800 */
[----:B------:R-:W1:Y:S01]  /*6b70*/  LDCU.64 UR36, c[0x0][0x888] ;  /* 0x00011100ff2477ac */ /* 0x000e620008000a00 */
[----:B------:R-:W1:Y:S06]  /*6b80*/  LDCU.64 UR42, c[0x0][0x890] ;  /* 0x00011200ff2a77ac */ /* 0x000e6c0008000a00 */
[----:B------:R-:W1:Y:S01]  /*6b90*/  LDC.64 R80, c[0x0][0xb10] ;  /* 0x0002c400ff507b82 */ /* 0x000e620000000a00 */
[----:B------:R-:W1:Y:S01]  /*6ba0*/  LDCU.64 UR40, c[0x0][0x8b0] ;  /* 0x00011600ff2877ac */ /* 0x000e620008000a00 */
[----:B------:R-:W1:Y:S06]  /*6bb0*/  LDCU.64 UR38, c[0x0][0x8a8] ;  /* 0x00011500ff2677ac */ /* 0x000e6c0008000a00 */
[----:B------:R-:W1:Y:S01]  /*6bc0*/  LDC.64 R38, c[0x0][0xb18] ;  /* 0x0002c600ff267b82 */ /* 0x000e620000000a00 */
[----:B------:R-:W-:-:S07]  /*6bd0*/  UIADD3 UR46, UPT, UPT, UR47, 0x400, URZ ;  /* 0x000004002f2e7890 */ /* 0x000fce000fffe0ff */
[----:B------:R-:W1:Y:S01]  /*6be0*/  LDC.64 R36, c[0x0][0xb28] ;  /* 0x0002ca00ff247b82 */ /* 0x000e620000000a00 */
[C---:B----4-:R-:W-:Y:S01]  /*6bf0*/  VIADD R3, R2.reuse, 0x40 ;  /* 0x0000004002037836 */ /* 0x050fe20000000000 */
[----:B------:R-:W-:-:S06]  /*6c00*/  LOP3.LUT R2, R2, 0xffff, RZ, 0xc0, !PT ;  /* 0x0000ffff02027812 */ /* 0x000fcc00078ec0ff */
[----:B------:R-:W4:Y:S01]  /*6c10*/  LDC.64 R86, c[0x0][0xa80] ;  /* 0x0002a000ff567b82 */ /* 0x000f220000000a00 */
[----:B------:R-:W-:-:S05]  /*6c20*/  LOP3.LUT R3, R3, 0xffff, RZ, 0xc0, !PT ;  /* 0x0000ffff03037812 */ /* 0x000fca00078ec0ff */
[----:B------:R1:W-:Y:S02]  /*6c30*/  STL.64 [R1], R2 ;  /* 0x0000000201007387 */ /* 0x0003e40000100a00 */
[----:B------:R-:W1:Y:S08]  /*6c40*/  LDC.64 R84, c[0x0][0xa88] ;  /* 0x0002a200ff547b82 */ /* 0x000e700000000a00 */
[----:B------:R-:W1:Y:S08]  /*6c50*/  LDC.64 R82, c[0x0][0xa90] ;  /* 0x0002a400ff527b82 */ /* 0x000e700000000a00 */
[----:B--2---:R-:W1:Y:S02]  /*6c60*/  LDC R98, c[0x0][0x374] ;  /* 0x0000dd00ff627b82 */ /* 0x004e640000000800 */
.L_x_137:
[----:B-1----:R-:W-:Y:S04]  /*6c70*/  SHF.L.U32 R3, R101, 0x1f, RZ ;  /* 0x0000001f65037819 */ /* 0x002fe800000006ff */
[----:B------:R-:W1:Y:S02]  /*6c80*/  SYNCS.PHASECHK.TRANS64.TRYWAIT P0, [UR47+0x380], R3 ;  /* 0x00038003ff0075a7 */ /* 0x000e64000800112f */
[----:B-12---:R-:W-:Y:S05]  /*6c90*/  @!P0 BRA `(.L_x_120) ;  /* 0x0000003000cc8947 */ /* 0x006fea0003800000 */
.L_x_267:
[----:B------:R-:W2:Y:S01]  /*6ca0*/  LDC.64 R12, c[0x0][0xb10] ;  /* 0x0002c400ff0c7b82 */ /* 0x000ea20000000a00 */
[----:B------:R-:W4:Y:S01]  /*6cb0*/  LDS.128 R20, [UR47+0x3c0] ;  /* 0x0003c02fff147984 */ /* 0x000f220008000c00 */
[----:B------:R-:W-:Y:S01]  /*6cc0*/  UIADD3 UR4, UPT, UPT, UR47, 0x388, URZ ;  /* 0x000003882f047890 */ /* 0x000fe2000fffe0ff */
[----:B-1----:R-:W-:Y:S01]  /*6cd0*/  IMAD R0, R44, 0x4, R1 ;  /* 0x000000042c007824 */ /* 0x002fe200078e0201 */
[----:B------:R-:W-:Y:S04]  /*6ce0*/  ISETP.NE.AND P1, PT, R41, 0x1, PT ;  /* 0x000000012900780c */ /* 0x000fe80003f25270 */
[----:B------:R-:W1:Y:S01]  /*6cf0*/  LDC.64 R10, c[0x0][0xb18] ;  /* 0x0002c600ff0a7b82 */ /* 0x000e620000000a00 */
[----:B------:R-:W-:Y:S01]  /*6d00*/  UPRMT UR4, URZ, 0x654, UR4 ;  /* 0x00000654ff047896 */ /* 0x000fe20008000004 */
[----:B---3--:R-:W-:Y:S01]  /*6d10*/  ISETP.GE.AND P0, PT, R40, 0x1, PT ;  /* 0x000000012800780c */ /* 0x008fe20003f06270 */
[----:B------:R-:W-:Y:S01]  /*6d20*/  @!PT LDS RZ, [RZ] ;  /* 0x00000000fffff984 */ /* 0x000fe20000000800 */
[----:B------:R-:W-:Y:S01]  /*6d30*/  @!PT LDS RZ, [RZ] ;  /* 0x00000000fffff984 */ /* 0x000fe20000000800 */
[----:B------:R-:W-:Y:S01]  /*6d40*/  @!PT LDS RZ, [RZ] ;  /* 0x00000000fffff984 */ /* 0x000fe20000000800 */
[----:B------:R-:W-:Y:S01]  /*6d50*/  @!PT LDS RZ, [RZ] ;  /* 0x00000000fffff984 */ /* 0x000fe20000000800 */
[----:B------:R3:W-:Y:S06]  /*6d60*/  MEMBAR.ALL.CTA ;  /* 0x0000000000007992 */ /* 0x0007ec0000008000 */
[----:B---3--:R-:W3:Y:S01]  /*6d70*/  FENCE.VIEW.ASYNC.S ;  /* 0x00000000000073c6 */ /* 0x008ee20000000000 */
[----:B------:R-:W1:Y:S08]  /*6d80*/  @!P1 LDC R14, c[0x0][0xb20] ;  /* 0x0002c800ff0e9b82 */ /* 0x000e700000000800 */
[----:B------:R-:W1:Y:S01]  /*6d90*/  @!P1 LDC R9, c[0x0][0xb0c] ;  /* 0x0002c300ff099b82 */ /* 0x000e620000000800 */
[----:B---3--:R-:W-:Y:S01]  /*6da0*/  SYNCS.ARRIVE.TRANS64.RED.A1T0 RZ, [UR4], RZ ;  /* 0x000000ffffff79a7 */ /* 0x008fe20008100404 */
[----:B------:R3:W5:Y:S01]  /*6db0*/  LDL R17, [R0] ;  /* 0x0000000000117983 */ /* 0x0007620000100800 */
[----:B----4-:R-:W-:Y:S04]  /*6dc0*/  LOP3.LUT P4, RZ, R22, 0x1, RZ, 0xc0, !PT ;  /* 0x0000000116ff7812 */ /* 0x010fe8000788c0ff */
[----:B------:R-:W-:Y:S09]  /*6dd0*/  P2R R109, PR, RZ, 0x10 ;  /* 0x00000010ff6d7803 */ /* 0x000ff20000000000 */
[----:B------:R-:W-:Y:S02]  /*6de0*/  @P4 MOV R45, R20 ;  /* 0x00000014002d4202 */ /* 0x000fe40000000f00 */
[----:B------:R-:W-:Y:S01]  /*6df0*/  @P4 LOP3.LUT R43, R21, 0xffff, RZ, 0xc0, !PT ;  /* 0x0000ffff152b4812 */ /* 0x000fe200078ec0ff */
[----:B--23--:R-:W-:Y:S06]  /*6e00*/  @!P0 BRA `(.L_x_121) ;  /* 0x0000000000a48947 */ /* 0x00cfec0003800000 */
        /* <DEDUP_REMOVED lines=8> */
[----:B------:R-:W-:Y:S01]  /*6e90*/  SEL R3, R98, R25, !P0 ;  /* 0x0000001962037207 */ /* 0x000fe20004000000 */
[----:B------:R-:W-:Y:S01]  /*6ea0*/  IMAD.HI.U32 R25, R43, R39, RZ ;  /* 0x000000272b197227 */ /* 0x000fe200078e00ff */
[----:B------:R-:W-:Y:S02]  /*6eb0*/  SEL R7, R97, R16, !P3 ;  /* 0x0000001061077207 */ /* 0x000fe40005800000 */
[----:B------:R-:W-:Y:S01]  /*6ec0*/  SHF.R.U32.HI R24, RZ, R81, R24 ;  /* 0x00000051ff187219 */ /* 0x000fe20000011618 */
[-C--:B------:R-:W-:Y:S04]  /*6ed0*/  IMAD.HI.U32 R16, R3, R36.reuse, RZ ;  /* 0x0000002403107227 */ /* 0x080fe800078e00ff */
[----:B------:R-:W-:Y:S01]  /*6ee0*/  IMAD.HI.U32 R18, R7, R36, RZ ;  /* 0x0000002407127227 */ /* 0x000fe200078e00ff */
[-C--:B------:R-:W-:Y:S02]  /*6ef0*/  @P2 SHF.R.U32.HI R3, RZ, R37.reuse, R16 ;  /* 0x00000025ff032219 */ /* 0x080fe40000011610 */
[----:B------:R-:W-:Y:S02]  /*6f00*/  SHF.R.U32.HI R16, RZ, R96, R25 ;  /* 0x00000060ff107219 */ /* 0x000fe40000011619 */
[----:B------:R-:W-:Y:S01]  /*6f10*/  @P2 SHF.R.U32.HI R7, RZ, R37, R18 ;  /* 0x00000025ff072219 */ /* 0x000fe20000011612 */
[C---:B------:R-:W-:Y:S01]  /*6f20*/  IMAD R2, R40.reuse, R3, RZ ;  /* 0x0000000328027224 */ /* 0x040fe200078e02ff */
[----:B------:R-:W-:Y:S02]  /*6f30*/  SEL R5, R43, R16, !P0 ;  /* 0x000000102b057207 */ /* 0x000fe40004000000 */
[----:B------:R-:W-:Y:S01]  /*6f40*/  SEL R3, R45, R24, !P3 ;  /* 0x000000182d037207 */ /* 0x000fe20005800000 */
[----:B------:R-:W-:Y:S01]  /*6f50*/  IMAD R4, R40, R7, RZ ;  /* 0x0000000728047224 */ /* 0x000fe200078e02ff */
[C---:B------:R-:W-:Y:S01]  /*6f60*/  ISETP.GE.AND P0, PT, R5.reuse, R2, PT ;  /* 0x000000020500720c */ /* 0x040fe20003f06270 */
[----:B------:R-:W-:Y:S03]  /*6f70*/  IMAD.HI.U32 R6, R5, R36, RZ ;  /* 0x0000002405067227 */ /* 0x000fe600078e00ff */
[----:B------:R-:W-:Y:S01]  /*6f80*/  ISETP.GE.OR P0, PT, R3, R4, P0 ;  /* 0x000000040300720c */ /* 0x000fe20000706670 */
[----:B------:R-:W-:Y:S01]  /*6f90*/  IMAD.MOV R4, RZ, RZ, -R3 ;  /* 0x000000ffff047224 */ /* 0x000fe200078e0a03 */
[-C--:B------:R-:W-:Y:S03]  /*6fa0*/  SHF.R.U32.HI R6, RZ, R37.reuse, R6 ;  /* 0x00000025ff067219 */ /* 0x080fe60000011606 */
[----:B------:R-:W-:Y:S01]  /*6fb0*/  IMAD R45, R42, R4, R45 ;  /* 0x000000042a2d7224 */ /* 0x000fe200078e022d */
[----:B------:R-:W-:Y:S05]  /*6fc0*/  SEL R15, R5, R6, !P2 ;  /* 0x00000006050f7207 */ /* 0x000fea0005000000 */
[----:B------:R-:W-:Y:S02]  /*6fd0*/  IMAD.MOV R6, RZ, RZ, -R15 ;  /* 0x000000ffff067224 */ /* 0x000fe400078e0a0f */
[C---:B------:R-:W-:Y:S04]  /*6fe0*/  @!P0 IMAD.HI.U32 R2, R3.reuse, R36, RZ ;  /* 0x0000002403028227 */ /* 0x040fe800078e00ff */
[----:B------:R-:W-:Y:S01]  /*6ff0*/  IMAD R6, R40, R6, R5 ;  /* 0x0000000628067224 */ /* 0x000fe200078e0205 */
[----:B------:R-:W-:Y:S04]  /*7000*/  @!P0 SHF.R.U32.HI R2, RZ, R37, R2 ;  /* 0x00000025ff028219 */ /* 0x000fe80000011602 */
[----:B------:R-:W-:Y:S02]  /*7010*/  @!P0 SEL R0, R3, R2, !P2 ;  /* 0x0000000203008207 */ /* 0x000fe40005000000 */
[----:B------:R-:W-:Y:S02]  /*7020*/  IADD3 R2, PT, PT, -R5, RZ, RZ ;  /* 0x000000ff05027210 */ /* 0x000fe40007ffe1ff */
[----:B------:R-:W-:Y:S01]  /*7030*/  @!P0 IADD3 R8, PT, PT, R15, -R0, RZ ;  /* 0x800000000f088210 */ /* 0x000fe20007ffe0ff */
[----:B------:R-:W-:Y:S02]  /*7040*/  @!P0 IMAD R0, R7, R6, R0 ;  /* 0x0000000607008224 */ /* 0x000fe400078e0200 */
[----:B------:R-:W-:Y:S02]  /*7050*/  IMAD R43, R38, R2, R43 ;  /* 0x00000002262b7224 */ /* 0x000fe400078e022b */
[----:B------:R-:W-:Y:S02]  /*7060*/  @!P0 IMAD R5, R8, R40, R3 ;  /* 0x0000002808058224 */ /* 0x000fe400078e0203 */
[----:B------:R-:W-:Y:S04]  /*7070*/  @!P0 IMAD.MOV.U32 R3, RZ, RZ, R0 ;  /* 0x000000ffff038224 */ /* 0x000fe800078e0000 */
[----:B------:R-:W-:Y:S02]  /*7080*/  IMAD R45, R3, R42, R45 ;  /* 0x0000002a032d7224 */ /* 0x000fe400078e022d */
[----:B------:R-:W-:Y:S07]  /*7090*/  IMAD R43, R5, R38, R43 ;  /* 0x00000026052b7224 */ /* 0x000fee00078e022b */
.L_x_121:
[----:B------:R-:W-:Y:S01]  /*70a0*/  @!P1 IMAD.HI.U32 R0, R45, R12, RZ ;  /* 0x0000000c2d009227 */ /* 0x000fe200078e00ff */
[----:B-1----:R-:W-:Y:S01]  /*70b0*/  @!P1 ISETP.NE.AND P0, PT, R10, 0x1, PT ;  /* 0x000000010a00980c */ /* 0x002fe20003f05270 */
[----:B------:R-:W-:Y:S01]  /*70c0*/  ULOP3.LUT UP0, URZ, UR46, 0x1b0, URZ, 0xc0, !UPT ;  /* 0x000001b02eff7892 */ /* 0x000fe2000f80c0ff */
[----:B------:R-:W-:Y:S01]  /*70d0*/  @!P1 ISETP.NE.AND P2, PT, R9, 0x1, PT ;  /* 0x000000010900980c */ /* 0x000fe20003f45270 */
[----:B------:R-:W-:Y:S01]  /*70e0*/  @!P1 IMAD.HI.U32 R3, R43, R11, RZ ;  /* 0x0000000b2b039227 */ /* 0x000fe200078e00ff */
[----:B------:R-:W-:Y:S02]  /*70f0*/  @!P1 SHF.R.U32.HI R0, RZ, R13, R0 ;  /* 0x0000000dff009219 */ /* 0x000fe40000011600 */
[----:B------:R-:W-:Y:S02]  /*7100*/  @P4 SHF.R.U32.HI R107, RZ, 0x10, R21 ;  /* 0x00000010ff6b4819 */ /* 0x000fe40000011615 */
[----:B------:R-:W-:Y:S02]  /*7110*/  @!P1 SHF.R.U32.HI R2, RZ, R14, R3 ;  /* 0x0000000eff029219 */ /* 0x000fe40000011603 */
[----:B------:R-:W-:Y:S02]  /*7120*/  @!P1 SEL R3, R45, R0, !P2 ;  /* 0x000000002d039207 */ /* 0x000fe40005000000 */
[----:B------:R-:W-:Y:S05]  /*7130*/  @!P1 SEL R2, R43, R2, !P0 ;  /* 0x000000022b029207 */ /* 0x000fea0004000000 */
[----:B------:R-:W-:Y:S02]  /*7140*/  @!P1 IMAD.IADD R0, R2, 0x1, -R3 ;  /* 0x0000000102009824 */ /* 0x000fe400078e0a03 */
[----:B------:R-:W-:Y:S02]  /*7150*/  @!P1 IMAD.IADD R2, R3, 0x1, -R2 ;  /* 0x0000000103029824 */ /* 0x000fe400078e0a02 */
[----:B------:R-:W-:Y:S02]  /*7160*/  @!P1 IMAD R45, R0, R9, R45 ;  /* 0x00000009002d9224 */ /* 0x000fe400078e022d */
[----:B------:R-:W-:Y:S01]  /*7170*/  @!P1 IMAD R43, R2, R10, R43 ;  /* 0x0000000a022b9224 */ /* 0x000fe200078e022b */
[----:B------:R-:W-:Y:S06]  /*7180*/  BRA.U !UP0, `(.L_x_122) ;  /* 0x0000000108407547 */ /* 0x000fec000b800000 */
[----:B------:R-:W1:Y:S01]  /*7190*/  LDCU.64 UR8, c[0x4][0x80] ;  /* 0x01001000ff0877ac */ /* 0x000e620008000a00 */
[----:B------:R-:W-:Y:S01]  /*71a0*/  MOV R3, 0x0 ;  /* 0x0000000000037802 */ /* 0x000fe20000000f00 */
[----:B------:R-:W-:Y:S02]  /*71b0*/  HFMA2 R12, -RZ, RZ, 0, 5.9604644775390625e-08 ;  /* 0x00000001ff0c7431 */ /* 0x000fe400000001ff */
[----:B------:R-:W-:Y:S02]  /*71c0*/  IMAD.MOV.U32 R8, RZ, RZ, 0x70 ;  /* 0x00000070ff087424 */ /* 0x000fe400078e00ff */
[----:B------:R-:W-:Y:S01]  /*71d0*/  IMAD.MOV.U32 R13, RZ, RZ, RZ ;  /* 0x000000ffff0d7224 */ /* 0x000fe200078e00ff */
[----:B------:R-:W2:Y:S01]  /*71e0*/  LDCU.64 UR6, c[0x4][0x88] ;  /* 0x01001100ff0677ac */ /* 0x000ea20008000a00 */
[----:B------:R-:W3:Y:S01]  /*71f0*/  LDC.64 R2, c[0x4][R3] ;  /* 0x0100000003027b82 */ /* 0x000ee20000000a00 */
[----:B------:R-:W4:Y:S01]  /*7200*/  LDCU.64 UR4, c[0x4][0x8] ;  /* 0x01000100ff0477ac */ /* 0x000f220008000a00 */
[----:B-1----:R-:W-:Y:S01]  /*7210*/  MOV R5, UR9 ;  /* 0x0000000900057c02 */ /* 0x002fe20008000f00 */
[----:B------:R-:W-:Y:S01]  /*7220*/  IMAD.U32 R4, RZ, RZ, UR8 ;  /* 0x00000008ff047e24 */ /* 0x000fe2000f8e00ff */
[----:B--2---:R-:W-:Y:S01]  /*7230*/  MOV R7, UR7 ;  /* 0x0000000700077c02 */ /* 0x004fe20008000f00 */
[----:B------:R-:W-:Y:S01]  /*7240*/  IMAD.U32 R6, RZ, RZ, UR6 ;  /* 0x00000006ff067e24 */ /* 0x000fe2000f8e00ff */
[----:B----4-:R-:W-:Y:S01]  /*7250*/  MOV R11, UR5 ;  /* 0x00000005000b7c02 */ /* 0x010fe20008000f00 */
[----:B------:R-:W-:Y:S02]  /*7260*/  IMAD.U32 R10, RZ, RZ, UR4 ;  /* 0x00000004ff0a7e24 */ /* 0x000fe4000f8e00ff */
[----:B------:R-:W-:Y:S07]  /*7270*/  LEPC R20, `(.L_x_122) ;  /* 0x000000001014794e */ /* 0x000fee0000000000 */
[----:B---3-5:R-:W-:Y:S05]  /*7280*/  CALL.ABS.NOINC R2 ;  /* 0x0000000002007343 */ /* 0x028fea0003c00000 */
.L_x_122:
[----:B------:R-:W-:Y:S01]  /*7290*/  LOP3.LUT P0, RZ, R108, 0x1b0, RZ, 0xc0, !PT ;  /* 0x000001b06cff7812 */ /* 0x000fe2000780c0ff */
[----:B------:R-:W-:Y:S11]  /*72a0*/  BSSY.RECONVERGENT B6, `(.L_x_123) ;  /* 0x0000013000067945 */ /* 0x000ff60003800200 */
[----:B------:R-:W-:Y:S01]  /*72b0*/  @!UPT UIADD3 URZ, UPT, UPT, URZ, URZ, URZ ;  /* 0x000000fffffff290 */ /* 0x000fe2000fffe0ff */
[----:B------:R-:W-:Y:S05]  /*72c0*/  @!P0 BRA `(.L_x_124) ;  /* 0x0000000000408947 */ /* 0x000fea0003800000 */
        /* <DEDUP_REMOVED lines=16> */
.L_x_124:
[----:B------:R-:W-:Y:S05]  /*73d0*/  BSYNC.RECONVERGENT B6 ;  /* 0x0000000000067941 */ /* 0x000fea0003800200 */
.L_x_123:
[----:B------:R-:W-:Y:S01]  /*73e0*/  ISETP.NE.AND P6, PT, R106, RZ, PT ;  /* 0x000000ff6a00720c */ /* 0x000fe20003fc5270 */
[----:B------:R-:W-:Y:S01]  /*73f0*/  UISETP.NE.U32.AND UP0, UPT, UR40, URZ, UPT ;  /* 0x000000ff2800728c */ /* 0x000fe2000bf05070 */
[----:B------:R-:W-:Y:S02]  /*7400*/  ISETP.NE.U32.AND P2, PT, RZ, UR42, PT ;  /* 0x0000002aff007c0c */ /* 0x000fe4000bf45070 */
[----:B------:R-:W-:Y:S01]  /*7410*/  PLOP3.LUT P0, PT, PT, PT, PT, 0x8, 0x80 ;  /* 0x000000000080781c */ /* 0x000fe20003f0e170 */
[----:B------:R-:W-:Y:S01]  /*7420*/  UISETP.NE.AND.EX UP0, UPT, UR41, URZ, UPT, UP0 ;  /* 0x000000ff2900728c */ /* 0x000fe2000bf05300 */
[----:B------:R-:W-:Y:S07]  /*7430*/  ISETP.NE.AND.EX P2, PT, RZ, UR43, PT, P2 ;  /* 0x0000002bff007c0c */ /* 0x000fee000bf45320 */
[----:B------:R-:W1:Y:S01]  /*7440*/  @P6 LDC.64 R2, c[0x0][0x888] ;  /* 0x00022200ff026b82 */ /* 0x000e620000000a00 */
[----:B------:R-:W-:Y:S02]  /*7450*/  @P6 PLOP3.LUT P0, PT, P2, PT, PT, 0x80, 0x8 ;  /* 0x000000000008681c */ /* 0x000fe4000170f070 */
[----:B-1----:R-:W-:Y:S04]  /*7460*/  @P6 ISETP.NE.U32.AND P1, PT, R2, RZ, PT ;  /* 0x000000ff0200620c */ /* 0x002fe80003f25070 */
[----:B------:R-:W-:Y:S01]  /*7470*/  @P6 ISETP.NE.AND.EX P1, PT, R3, RZ, PT, P1 ;  /* 0x000000ff0300620c */ /* 0x000fe20003f25310 */
[----:B------:R-:W-:Y:S01]  /*7480*/  @!UPT UIADD3 URZ, UPT, UPT, URZ, URZ, URZ ;  /* 0x000000fffffff290 */ /* 0x000fe2000fffe0ff */
[----:B------:R-:W-:Y:S11]  /*7490*/  @!P2 BRA `(.L_x_125) ;  /* 0x00000000002ca947 */ /* 0x000ff60003800000 */
[----:B------:R-:W-:Y:S01]  /*74a0*/  ISETP.NE.U32.AND P3, PT, RZ, UR36, PT ;  /* 0x00000024ff007c0c */ /* 0x000fe2000bf65070 */
[----:B------:R-:W-:Y:S03]  /*74b0*/  IMAD.MOV.U32 R94, RZ, RZ, 0x1 ;  /* 0x00000001ff5e7424 */ /* 0x000fe600078e00ff */
[----:B------:R-:W-:Y:S11]  /*74c0*/  ISETP.NE.AND.EX P3, PT, RZ, UR37, PT, P3 ;  /* 0x00000025ff007c0c */ /* 0x000ff6000bf65330 */
[----:B------:R-:W-:Y:S02]  /*74d0*/  @!UPT UIADD3 URZ, UPT, UPT, URZ, URZ, URZ ;  /* 0x000000fffffff290 */ /* 0x000fe4000fffe0ff */
[----:B------:R-:W1:Y:S01]  /*74e0*/  @P3 LDC.64 R2, c[0x0][0x888] ;  /* 0x00022200ff023b82 */ /* 0x000e620000000a00 */
[----:B------:R-:W-:Y:S04]  /*74f0*/  @P3 IMAD R0, R19, UR42, RZ ;  /* 0x0000002a13003c24 */ /* 0x000fe8000f8e02ff */
[----:B-1----:R-:W-:Y:S04]  /*7500*/  @P3 IMAD.WIDE R2, R0, 0x4, R2 ;  /* 0x0000000400023825 */ /* 0x002fe800078e0202 */
[----:B------:R-:W-:Y:S01]  /*7510*/  HFMA2 R0, -RZ, RZ, 0, 5.9604644775390625e-08 ;  /* 0x00000001ff007431 */ /* 0x000fe200000001ff */
[----:B-----5:R1:W5:Y:S04]  /*7520*/  @P3 LDG.E R49, desc[UR44][R2.64] ;  /* 0x0000002c02313981 */ /* 0x020368000c1e1900 */
[----:B------:R-:W-:Y:S01]  /*7530*/  @!P3 PRMT R94, R0, 0x7610, R94 ;  /* 0x00007610005eb816 */ /* 0x000fe2000000005e */
[----:B-1----:R-:W2:Y:S06]  /*7540*/  @!P3 LDC R49, c[0x0][0x880] ;  /* 0x00022000ff31bb82 */ /* 0x002eac0000000800 */
.L_x_125:
[----:B------:R-:W-:Y:S05]  /*7550*/  BRA.U !UP0, `(.L_x_126) ;  /* 0x0000000108207547 */ /* 0x000fea000b800000 */
[----:B------:R-:W-:Y:S04]  /*7560*/  ISETP.NE.U32.AND P3, PT, RZ, UR38, PT ;  /* 0x00000026ff007c0c */ /* 0x000fe8000bf65070 */
[----:B------:R-:W-:Y:S11]  /*7570*/  ISETP.NE.AND.EX P3, PT, RZ, UR39, PT, P3 ;  /* 0x00000027ff007c0c */ /* 0x000ff6000bf65330 */
[----:B------:R-:W-:Y:S02]  /*7580*/  @!UPT UIADD3 URZ, UPT, UPT, URZ, URZ, URZ ;  /* 0x000000fffffff290 */ /* 0x000fe4000fffe0ff */
[----:B------:R-:W1:Y:S01]  /*7590*/  @P3 LDC.64 R2, c[0x0][0x8a8] ;  /* 0x00022a00ff023b82 */ /* 0x000e620000000a00 */
[----:B------:R-:W-:Y:S04]  /*75a0*/  @P3 IMAD R5, R19, UR40, RZ ;  /* 0x0000002813053c24 */ /* 0x000fe8000f8e02ff */
[----:B-1----:R-:W-:Y:S05]  /*75b0*/  @P3 IMAD.WIDE R2, R5, 0x4, R2 ;  /* 0x0000000405023825 */ /* 0x002fea00078e0202 */
[----:B-----5:R1:W5:Y:S02]  /*75c0*/  @P3 LDG.E R47, desc[UR44][R2.64] ;  /* 0x0000002c022f3981 */ /* 0x020364000c1e1900 */
[----:B-1----:R-:W3:Y:S02]  /*75d0*/  @!P3 LDC R47, c[0x0][0x8a0] ;  /* 0x00022800ff2fbb82 */ /* 0x002ee40000000800 */
.L_x_126:
[----:B--2--5:R-:W-:Y:S01]  /*75e0*/  @P6 FSETP.NEU.AND P3, PT, R49, RZ, PT ;  /* 0x000000ff3100620b */ /* 0x024fe20003f6d000 */
[----:B------:R-:W-:Y:S01]  /*75f0*/  BSSY B1, `(.L_x_127) ;  /* 0x0000036000017945 */ /* 0x000fe20003800000 */
[----:B------:R-:W-:Y:S01]  /*7600*/  @P6 SEL R5, RZ, 0xffffffff, P1 ;  /* 0xffffffffff056807 */ /* 0x000fe20000800000 */
[----:B------:R-:W-:Y:S01]  /*7610*/  IMAD.IADD R32, R46, 0x1, R17 ;  /* 0x000000012e207824 */ /* 0x000fe200078e0211 */
[----:B------:R-:W-:Y:S02]  /*7620*/  @P6 SEL R0, RZ, 0xffffffff, P3 ;  /* 0xffffffffff006807 */ /* 0x000fe40001800000 */
[----:B------:R-:W-:Y:S02]  /*7630*/  CS2R R54, SRZ ;  /* 0x0000000000367805 */ /* 0x000fe4000001ff00 */
[----:B------:R-:W-:Y:S02]  /*7640*/  @P6 LOP3.LUT P1, RZ, R94, 0xff, RZ, 0xc0, !PT ;  /* 0x000000ff5eff6812 */ /* 0x000fe4000782c0ff */
[----:B------:R-:W-:Y:S02]  /*7650*/  CS2R R52, SRZ ;  /* 0x0000000000347805 */ /* 0x000fe4000001ff00 */
[----:B------:R-:W-:Y:S02]  /*7660*/  LEA R88, R44, UR47, 0x3 ;  /* 0x0000002f2c587c11 */ /* 0x000fe4000f8e18ff */
[----:B------:R-:W-:Y:S02]  /*7670*/  CS2R R58, SRZ ;  /* 0x00000000003a7805 */ /* 0x000fe4000001ff00 */
[----:B------:R-:W-:Y:S02]  /*7680*/  @P0 SEL R0, R5, R0, !P1 ;  /* 0x0000000005000207 */ /* 0x000fe40004800000 */
[----:B------:R-:W-:Y:S02]  /*7690*/  CS2R R56, SRZ ;  /* 0x0000000000387805 */ /* 0x000fe4000001ff00 */
[----:B------:R-:W-:Y:S02]  /*76a0*/  SHF.L.U32 R3, R102, 0x1f, RZ ;  /* 0x0000001f66037819 */ /* 0x000fe400000006ff */
[----:B------:R-:W-:Y:S02]  /*76b0*/  @P6 LOP3.LUT R0, R0, 0x1, RZ, 0xc0, !PT ;  /* 0x0000000100006812 */ /* 0x000fe400078ec0ff */
[----:B------:R-:W-:Y:S02]  /*76c0*/  PLOP3.LUT P4, PT, PT, PT, PT, 0x8, 0x80 ;  /* 0x000000000080781c */ /* 0x000fe40003f8e170 */
[----:B------:R-:W-:Y:S11]  /*76d0*/  ISETP.NE.U32.OR P1, PT, R0, 0x1, !P6 ;  /* 0x000000010000780c */ /* 0x000ff60007725470 */
[----:B------:R-:W-:Y:S02]  /*76e0*/  @!UPT UIADD3 URZ, UPT, UPT, URZ, URZ, URZ ;  /* 0x000000fffffff290 */ /* 0x000fe4000fffe0ff */
[----:B------:R-:W-:Y:S04]  /*76f0*/  @P1 SHF.L.U32 R2, R100, 0x1f, RZ ;  /* 0x0000001f64021819 */ /* 0x000fe800000006ff */
[----:B------:R-:W1:Y:S01]  /*7700*/  @P1 SYNCS.PHASECHK.TRANS64.TRYWAIT P0, [UR47+0x360], R2 ;  /* 0x00036002ff0015a7 */ /* 0x000e62000800112f */
[----:B------:R2:W4:Y:S01]  /*7710*/  SYNCS.PHASECHK.TRANS64.TRYWAIT P3, [R88+URZ+0x390], R3 ;  /* 0x00039003580075a7 */ /* 0x00052200080611ff */
[----:B-1----:R-:W-:Y:S01]  /*7720*/  @P1 PLOP3.LUT P4, PT, P0, PT, PT, 0x8, 0x80 ;  /* 0x000000000080181c */ /* 0x002fe2000078e170 */
[----:B------:R-:W-:Y:S01]  /*7730*/  @!UPT UIADD3 URZ, UPT, UPT, URZ, URZ, URZ ;  /* 0x000000fffffff290 */ /* 0x000fe2000fffe0ff */
[----:B--2-4-:R-:W-:Y:S11]  /*7740*/  @!P1 BRA `(.L_x_128) ;  /* 0x0000000000809947 */ /* 0x014ff60003800000 */
[----:B------:R-:W-:Y:S01]  /*7750*/  ISETP.NE.U32.AND P0, PT, RZ, UR36, PT ;  /* 0x00000024ff007c0c */ /* 0x000fe2000bf05070 */
[----:B------:R-:W-:Y:S01]  /*7760*/  BSSY B0, `(.L_x_129) ;  /* 0x0000012000007945 */ /* 0x000fe20003800000 */
[----:B------:R-:W-:Y:S02]  /*7770*/  FSETP.NEU.AND P1, PT, R49, RZ, PT ;  /* 0x000000ff3100720b */ /* 0x000fe40003f2d000 */
[----:B------:R-:W-:Y:S02]  /*7780*/  CS2R R58, SRZ ;  /* 0x00000000003a7805 */ /* 0x000fe4000001ff00 */
[----:B------:R-:W-:Y:S02]  /*7790*/  ISETP.NE.AND.EX P0, PT, RZ, UR37, PT, P0 ;  /* 0x00000025ff007c0c */ /* 0x000fe4000bf05300 */
[----:B------:R-:W-:Y:S02]  /*77a0*/  CS2R R56, SRZ ;  /* 0x0000000000387805 */ /* 0x000fe4000001ff00 */
[----:B------:R-:W-:Y:S02]  /*77b0*/  SEL R0, RZ, 0xffffffff, P1 ;  /* 0xffffffffff007807 */ /* 0x000fe40000800000 */
[----:B------:R-:W-:Y:S02]  /*77c0*/  CS2R R54, SRZ ;  /* 0x0000000000367805 */ /* 0x000fe4000001ff00 */
[----:B------:R-:W-:Y:S02]  /*77d0*/  LOP3.LUT P1, RZ, R94, 0xff, RZ, 0xc0, !PT ;  /* 0x000000ff5eff7812 */ /* 0x000fe4000782c0ff */
[----:B------:R-:W-:Y:S02]  /*77e0*/  CS2R R52, SRZ ;  /* 0x0000000000347805 */ /* 0x000fe4000001ff00 */
[----:B------:R-:W-:Y:S04]  /*77f0*/  SEL R5, RZ, 0xffffffff, P0 ;  /* 0xffffffffff057807 */ /* 0x000fe80000000000 */
[----:B------:R-:W-:Y:S04]  /*7800*/  @P2 SEL R0, R5, R0, !P1 ;  /* 0x0000000005002207 */ /* 0x000fe80004800000 */
[----:B------:R-:W-:Y:S04]  /*7810*/  LOP3.LUT R0, R0, 0x1, RZ, 0xc0, !PT ;  /* 0x0000000100007812 */ /* 0x000fe800078ec0ff */
[----:B------:R-:W-:Y:S01]  /*7820*/  ISETP.NE.U32.AND P0, PT, R0, 0x1, PT ;  /* 0x000000010000780c */ /* 0x000fe20003f05070 */
[----:B------:R-:W-:Y:S01]  /*7830*/  @!UPT UIADD3 URZ, UPT, UPT, URZ, URZ, URZ ;  /* 0x000000fffffff290 */ /* 0x000fe2000fffe0ff */
[----:B------:R-:W-:Y:S11]  /*7840*/  @!P4 BRA `(.L_x_130) ;  /* 0x00000000000cc947 */ /* 0x000ff60003800000 */
[----:B------:R-:W-:Y:S04]  /*7850*/  SHF.L.U32 R5, R100, 0x1f, RZ ;  /* 0x0000001f64057819 */ /* 0x000fe800000006ff */
[----:B------:R-:W1:Y:S02]  /*7860*/  SYNCS.PHASECHK.TRANS64.TRYWAIT P1, [UR47+0x360], R5 ;  /* 0x00036005ff0075a7 */ /* 0x000e64000802112f */
[----:B-1----:R-:W-:Y:S05]  /*7870*/  @!P1 BRA `(.L_x_131) ;  /* 0x0000002400ec9947 */ /* 0x002fea0003800000 */
.L_x_130:
[----:B------:R-:W-:Y:S05]  /*7880*/  BSYNC B0 ;  /* 0x0000000000007941 */ /* 0x000fea0003800000 */
.L_x_129:
[----:B------:R2:W4:Y:S01]  /*7890*/  @P0 LDS.128 R56, [R104+UR47+0x400] ;  /* 0x0004002f68380984 */ /* 0x0005220008000c00 */
[----:B------:R-:W-:Y:S01]  /*78a0*/  UIADD3 UR4, UPT, UPT, UR47, 0x368, URZ ;  /* 0x000003682f047890 */ /* 0x000fe2000fffe0ff */
[----:B------:R-:W-:Y:S02]  /*78b0*/  LOP3.LUT R100, R100, 0x1, RZ, 0x3c, !PT ;  /* 0x0000000164647812 */ /* 0x000fe400078e3cff */
[----:B------:R2:W1:Y:S01]  /*78c0*/  @P0 LDS.128 R52, [R103+0x10] ;  /* 0x0000100067340984 */ /* 0x0004620000000c00 */
[----:B------:R-:W-:Y:S01]  /*78d0*/  UPRMT UR4, UR48, 0x654, UR4 ;  /* 0x0000065430047896 */ /* 0x000fe20008000004 */
[----:B------:R-:W-:Y:S01]  /*78e0*/  @!PT LDS RZ, [RZ] ;  /* 0x00000000fffff984 */ /* 0x000fe20000000800 */
[----:B------:R-:W-:Y:S01]  /*78f0*/  @!PT LDS RZ, [RZ] ;  /* 0x00000000fffff984 */ /* 0x000fe20000000800 */
[----:B------:R-:W-:Y:S01]  /*7900*/  @!PT LDS RZ, [RZ] ;  /* 0x00000000fffff984 */ /* 0x000fe20000000800 */
[----:B------:R-:W-:Y:S01]  /*7910*/  @!PT LDS RZ, [RZ] ;  /* 0x00000000fffff984 */ /* 0x000fe20000000800 */
[----:B------:R5:W-:Y:S06]  /*7920*/  MEMBAR.ALL.CTA ;  /* 0x0000000000007992 */ /* 0x000bec0000008000 */
[----:B-----5:R-:W5:Y:S02]  /*7930*/  FENCE.VIEW.ASYNC.S ;  /* 0x00000000000073c6 */ /* 0x020f640000000000 */
[----:B-----5:R-:W-:Y:S03]  /*7940*/  SYNCS.ARRIVE.TRANS64.RED.A1T0 RZ, [UR4], RZ ;  /* 0x000000ffffff79a7 */ /* 0x020fe60008100404 */
.L_x_128:
[----:B------:R-:W-:Y:S05]  /*7950*/  BSYNC B1 ;  /* 0x0000000000017941 */ /* 0x000fea0003800000 */
.L_x_127:
[----:B-1----:R-:W-:Y:S04]  /*7960*/  SHF.R.U32.HI R0, RZ, 0x15, R32 ;  /* 0x00000015ff007819 */ /* 0x002fe80000011620 */
[----:B------:R-:W-:Y:S01]  /*7970*/  LOP3.LUT P0, RZ, R0, 0x3, R105, 0x48, !PT ;  /* 0x0000000300ff7812 */ /* 0x000fe20007804869 */
[----:B------:R-:W-:Y:S01]  /*7980*/  @!UPT UIADD3 URZ, UPT, UPT, URZ, URZ, URZ ;  /* 0x000000fffffff290 */ /* 0x000fe2000fffe0ff */
[----:B------:R-:W-:Y:S11]  /*7990*/  @P3 BRA `(.L_x_132) ;  /* 0x0000000000083947 */ /* 0x000ff60003800000 */
[----:B------:R-:W1:Y:S02]  /*79a0*/  SYNCS.PHASECHK.TRANS64.TRYWAIT P1, [R88+URZ+0x390], R3 ;  /* 0x00039003580075a7 */ /* 0x000e6400080211ff */
[----:B-1----:R-:W-:Y:S05]  /*79b0*/  @!P1 BRA `(.L_x_133) ;  /* 0x0000002400b49947 */ /* 0x002fea0003800000 */
.L_x_132:
[----:B------:R-:W-:Y:S05]  /*79c0*/  @!P0 BRA `(.L_x_134) ;  /* 0x0000000000408947 */ /* 0x000fea0003800000 */
[----:B------:R-:W1:Y:S01]  /*79d0*/  LDCU.64 UR8, c[0x4][0x70] ;  /* 0x01000e00ff0877ac */ /* 0x000e620008000a00 */
[----:B------:R-:W-:Y:S01]  /*79e0*/  MOV R3, 0x0 ;  /* 0x0000000000037802 */ /* 0x000fe20000000f00 */
[----:B------:R-:W-:Y:S02]  /*79f0*/  HFMA2 R12, -RZ, RZ, 0, 5.9604644775390625e-08 ;  /* 0x00000001ff0c7431 */ /* 0x000fe400000001ff */
[----:B------:R-:W-:Y:S02]  /*7a00*/  IMAD.MOV.U32 R8, RZ, RZ, 0x192 ;  /* 0x00000192ff087424 */ /* 0x000fe400078e00ff */
[----:B------:R-:W-:Y:S01]  /*7a10*/  IMAD.MOV.U32 R13, RZ, RZ, RZ ;  /* 0x000000ffff0d7224 */ /* 0x000fe200078e00ff */
[----:B------:R-:W5:Y:S01]  /*7a20*/  LDCU.64 UR6, c[0x4][0x78] ;  /* 0x01000f00ff0677ac */ /* 0x000f620008000a00 */
[----:B------:R-:W2:Y:S01]  /*7a30*/  LDC.64 R2, c[0x4][R3] ;  /* 0x0100000003027b82 */ /* 0x000ea20000000a00 */
[----:B------:R-:W3:Y:S01]  /*7a40*/  LDCU.64 UR4, c[0x4][0x10] ;  /* 0x01000200ff0477ac */ /* 0x000ee20008000a00 */
[----:B-1----:R-:W-:Y:S01]  /*7a50*/  MOV R5, UR9 ;  /* 0x0000000900057c02 */ /* 0x002fe20008000f00 */
[----:B------:R-:W-:Y:S01]  /*7a60*/  IMAD.U32 R4, RZ, RZ, UR8 ;  /* 0x00000008ff047e24 */ /* 0x000fe2000f8e00ff */
[----:B-----5:R-:W-:Y:S01]  /*7a70*/  MOV R7, UR7 ;  /* 0x0000000700077c02 */ /* 0x020fe20008000f00 */
[----:B------:R-:W-:Y:S01]  /*7a80*/  IMAD.U32 R6, RZ, RZ, UR6 ;  /* 0x00000006ff067e24 */ /* 0x000fe2000f8e00ff */
[----:B---3--:R-:W-:Y:S01]  /*7a90*/  MOV R11, UR5 ;  /* 0x00000005000b7c02 */ /* 0x008fe20008000f00 */
[----:B------:R-:W-:Y:S02]  /*7aa0*/  IMAD.U32 R10, RZ, RZ, UR4 ;  /* 0x00000004ff0a7e24 */ /* 0x000fe4000f8e00ff */
[----:B------:R-:W-:Y:S07]  /*7ab0*/  LEPC R20, `(.L_x_134) ;  /* 0x000000001014794e */ /* 0x000fee0000000000 */
[----:B--2-4-:R-:W-:Y:S05]  /*7ac0*/  CALL.ABS.NOINC R2 ;  /* 0x0000000002007343 */ /* 0x014fea0003c00000 */
.L_x_134:
[----:B------:R-:W-:Y:S01]  /*7ad0*/  LOP3.LUT P0, RZ, R99, 0x60, RZ, 0xc0, !PT ;  /* 0x0000006063ff7812 */ /* 0x000fe2000780c0ff */
[----:B------:R-:W-:Y:S05]  /*7ae0*/  WARPSYNC.ALL ;  /* 0x0000000000007948 */ /* 0x000fea0003800000 */
[----:B------:R-:W-:Y:S01]  /*7af0*/  R2UR UR4, R32 ;  /* 0x00000000200472ca */ /* 0x000fe200000e0000 */
[----:B------:R-:W-:Y:S01]  /*7b00*/  BSSY.RECONVERGENT B0, `(.L_x_135) ;  /* 0x00000b4000007945 */ /* 0x000fe20003800200 */
[-C--:B----4-:R-:W-:Y:S02]  /*7b10*/  F2FP.F16.E4M3.UNPACK_B R50, R56.reuse ;  /* 0x00000038ff32723e */ /* 0x090fe400020006ff */
[----:B------:R-:W-:Y:S02]  /*7b20*/  F2FP.F16.E4M3.UNPACK_B R63, R56.H1 ;  /* 0x00000038ff3f723e */ /* 0x000fe400030006ff */
[-C--:B------:R-:W-:Y:S01]  /*7b30*/  F2FP.F16.E4M3.UNPACK_B R56, R57.reuse ;  /* 0x00000039ff38723e */ /* 0x080fe200020006ff */
[--C-:B------:R-:W-:Y:S01]  /*7b40*/  HADD2.F32 R48, -RZ, R50.reuse.H0_H0 ;  /* 0x20000032ff307230 */ /* 0x100fe20000004100 */
[----:B------:R-:W-:Y:S01]  /*7b50*/  F2FP.F16.E4M3.UNPACK_B R57, R57.H1 ;  /* 0x00000039ff39723e */ /* 0x000fe200030006ff */
[----:B------:R-:W-:Y:S01]  /*7b60*/  HADD2.F32 R50, -RZ, R50.H1_H1 ;  /* 0x30000032ff327230 */ /* 0x000fe20000004100 */
[-C--:B------:R-:W-:Y:S01]  /*7b70*/  F2FP.F16.E4M3.UNPACK_B R66, R52.reuse ;  /* 0x00000034ff42723e */ /* 0x080fe200020006ff */
[--C-:B------:R-:W-:Y:S01]  /*7b80*/  HADD2.F32 R51, -RZ, R63.reuse.H0_H0 ;  /* 0x2000003fff337230 */ /* 0x100fe20000004100 */
[----:B------:R-:W-:Y:S01]  /*7b90*/  F2FP.F16.E4M3.UNPACK_B R68, R52.H1 ;  /* 0x00000034ff44723e */ /* 0x000fe200030006ff */
[----:B------:R-:W-:Y:S01]  /*7ba0*/  LDTM.16dp32bit_t0_t15.x32 R4, tmem[UR4] ;  /* 0x00000004000479ee */ /* 0x000fe20008a80000 */
[----:B------:R-:W3:Y:S01]  /*7bb0*/  LDTM.16dp32bit_t16_t31.x32 R4, tmem[UR4+0x20] ;  /* 0x00002004000479ee */ /* 0x000ee20008aa0000 */
[----:B------:R-:W-:Y:S01]  /*7bc0*/  NOP ;  /* 0x0000000000007918 */ /* 0x000fe20000000000 */
[----:B------:R-:W-:Y:S01]  /*7bd0*/  R2UR UR5, R88 ;  /* 0x00000000580572ca */ /* 0x000fe200000e0000 */
[--C-:B------:R-:W-:Y:S01]  /*7be0*/  HADD2.F32 R65, -RZ, R66.reuse.H0_H0 ;  /* 0x20000042ff417230 */ /* 0x100fe20000004100 */
[----:B------:R-:W-:Y:S01]  /*7bf0*/  F2FP.F16.E4M3.UNPACK_B R61, R58 ;  /* 0x0000003aff3d723e */ /* 0x000fe200020006ff */
[----:B------:R-:W-:Y:S01]  /*7c00*/  HADD2.F32 R67, -RZ, R66.H1_H1 ;  /* 0x30000042ff437230 */ /* 0x000fe20000004100 */
[-C--:B------:R-:W-:Y:S01]  /*7c10*/  F2FP.F16.E4M3.UNPACK_B R70, R53.reuse ;  /* 0x00000035ff46723e */ /* 0x080fe200020006ff */
[----:B------:R-:W-:Y:S01]  /*7c20*/  HADD2.F32 R52, -RZ, R63.H1_H1 ;  /* 0x3000003fff347230 */ /* 0x000fe20000004100 */
[----:B------:R-:W-:Y:S01]  /*7c30*/  F2FP.F16.E4M3.UNPACK_B R72, R53.H1 ;  /* 0x00000035ff48723e */ /* 0x000fe200030006ff */
[----:B------:R-:W-:Y:S01]  /*7c40*/  HADD2.F32 R53, -RZ, R56.H0_H0 ;  /* 0x20000038ff357230 */ /* 0x000fe20000004100 */
[-C--:B------:R-:W-:Y:S01]  /*7c50*/  F2FP.F16.E4M3.UNPACK_B R74, R54.reuse ;  /* 0x00000036ff4a723e */ /* 0x080fe200020006ff */
[----:B------:R-:W-:Y:S01]  /*7c60*/  HADD2.F32 R69, -RZ, R70.H0_H0 ;  /* 0x20000046ff457230 */ /* 0x000fe20000004100 */
[----:B------:R-:W-:Y:S01]  /*7c70*/  F2FP.F16.E4M3.UNPACK_B R76, R54.H1 ;  /* 0x00000036ff4c723e */ /* 0x000fe200030006ff */
[----:B------:R-:W-:Y:S01]  /*7c80*/  HADD2.F32 R54, -RZ, R56.H1_H1 ;  /* 0x30000038ff367230 */ /* 0x000fe20000004100 */
[----:B------:R-:W-:Y:S01]  /*7c90*/  F2FP.F16.E4M3.UNPACK_B R60, R58.H1 ;  /* 0x0000003aff3c723e */ /* 0x000fe200030006ff */
[----:B------:R-:W-:Y:S01]  /*7ca0*/  UIADD3 UR5, UPT, UPT, UR5, 0x3a0, URZ ;  /* 0x000003a005057890 */ /* 0x000fe2000fffe0ff */
[----:B------:R-:W-:Y:S01]  /*7cb0*/  HADD2.F32 R58, -RZ, R61.H1_H1 ;  /* 0x3000003dff3a7230 */ /* 0x000fe20000004100 */
[----:B------:R-:W-:Y:S01]  /*7cc0*/  F2FP.F16.E4M3.UNPACK_B R77, R55 ;  /* 0x00000037ff4d723e */ /* 0x000fe200020006ff */
[----:B------:R-:W-:Y:S01]  /*7cd0*/  HADD2.F32 R70, -RZ, R70.H1_H1 ;  /* 0x30000046ff467230 */ /* 0x000fe20000004100 */
[----:B------:R-:W-:Y:S01]  /*7ce0*/  UPRMT UR5, UR48, 0x654, UR5 ;  /* 0x0000065430057896 */ /* 0x000fe20008000005 */
[--C-:B------:R-:W-:Y:S01]  /*7cf0*/  HADD2.F32 R73, -RZ, R74.reuse.H0_H0 ;  /* 0x2000004aff497230 */ /* 0x100fe20000004100 */
[----:B------:R-:W-:Y:S01]  /*7d00*/  F2FP.F16.E4M3.UNPACK_B R62, R59 ;  /* 0x0000003bff3e723e */ /* 0x000fe200020006ff */
[----:B------:R-:W-:Y:S01]  /*7d10*/  HADD2.F32 R74, -RZ, R74.H1_H1 ;  /* 0x3000004aff4a7230 */ /* 0x000fe20000004100 */
[----:B------:R-:W-:Y:S01]  /*7d20*/  F2FP.F16.E4M3.UNPACK_B R78, R55.H1 ;  /* 0x00000037ff4e723e */ /* 0x000fe200030006ff */
[C---:B---3--:R-:W-:Y:S01]  /*7d30*/  FMUL R4, R47.reuse, R4 ;  /* 0x000000042f047220 */ /* 0x048fe20000400000 */
[C---:B------:R-:W-:Y:S01]  /*7d40*/  FMUL R5, R47.reuse, R5 ;  /* 0x000000052f057220 */ /* 0x040fe20000400000 */
[C---:B------:R-:W-:Y:S01]  /*7d50*/  FMUL R8, R47.reuse, R8 ;  /* 0x000000082f087220 */ /* 0x040fe20000400000 */
[----:B------:R-:W-:Y:S01]  /*7d60*/  FMUL R9, R47, R9 ;  /* 0x000000092f097220 */ /* 0x000fe20000400000 */
[----:B------:R-:W-:Y:S01]  /*7d70*/  SYNCS.ARRIVE.TRANS64.RED.A1T0 RZ, [UR5], RZ ;  /* 0x000000ffffff79a7 */ /* 0x000fe20008100405 */
[C---:B------:R-:W-:Y:S01]  /*7d80*/  FFMA R4, R49.reuse, R48, R4 ;  /* 0x0000003031047223 */ /* 0x040fe20000000004 */
[----:B------:R-:W-:Y:S01]  /*7d90*/  FFMA R5, R49, R50, R5 ;  /* 0x0000003231057223 */ /* 0x000fe20000000005 */
[C---:B------:R-:W-:Y:S01]  /*7da0*/  FMUL R12, R47.reuse, R12 ;  /* 0x0000000c2f0c7220 */ /* 0x040fe20000400000 */
        /* <DEDUP_REMOVED lines=9> */
[----:B------:R-:W-:Y:S02]  /*7e40*/  HADD2.F32 R48, -RZ, R77.H1_H1 ;  /* 0x3000004dff307230 */ /* 0x000fe40000004100 */
[C---:B------:R-:W-:Y:S01]  /*7e50*/  FMUL R28, R47.reuse, R32 ;  /* 0x000000202f1c7220 */ /* 0x040fe20000400000 */
[C---:B------:R-:W-:Y:S01]  /*7e60*/  FMUL R29, R47.reuse, R33 ;  /* 0x000000212f1d7220 */ /* 0x040fe20000400000 */
[C---:B------:R-:W-:Y:S01]  /*7e70*/  FMUL R6, R47.reuse, R6 ;  /* 0x000000062f067220 */ /* 0x040fe20000400000 */
[C---:B------:R-:W-:Y:S01]  /*7e80*/  FMUL R7, R47.reuse, R7 ;  /* 0x000000072f077220 */ /* 0x040fe20000400000 */
[--C-:B------:R-:W-:Y:S02]  /*7e90*/  HADD2.F32 R55, -RZ, R57.reuse.H0_H0 ;  /* 0x20000039ff377230 */ /* 0x100fe40000004100 */
[----:B------:R-:W-:Y:S01]  /*7ea0*/  FMUL R10, R47, R10 ;  /* 0x0000000a2f0a7220 */ /* 0x000fe20000400000 */
[C---:B------:R-:W-:Y:S01]  /*7eb0*/  FFMA R6, R49.reuse, R51, R6 ;  /* 0x0000003331067223 */ /* 0x040fe20000000006 */
[----:B------:R-:W-:Y:S02]  /*7ec0*/  HADD2.F32 R56, -RZ, R57.H1_H1 ;  /* 0x30000039ff387230 */ /* 0x000fe40000004100 */
[C---:B------:R-:W-:Y:S01]  /*7ed0*/  FFMA R7, R49.reuse, R52, R7 ;  /* 0x0000003431077223 */ /* 0x040fe20000000007 */
[C---:B------:R-:W-:Y:S01]  /*7ee0*/  FFMA R8, R49.reuse, R53, R8 ;  /* 0x0000003531087223 */ /* 0x040fe20000000008 */
[C---:B------:R-:W-:Y:S01]  /*7ef0*/  FFMA R9, R49.reuse, R54, R9 ;  /* 0x0000003631097223 */ /* 0x040fe20000000009 */
[----:B------:R-:W-:Y:S02]  /*7f00*/  HADD2.F32 R57, -RZ, R61.H0_H0 ;  /* 0x2000003dff397230 */ /* 0x000fe40000004100 */
[----:B------:R-:W-:Y:S01]  /*7f10*/  FFMA R10, R49, R55, R10 ;  /* 0x00000037310a7223 */ /* 0x000fe2000000000a */
[----:B------:R-:W-:Y:S01]  /*7f20*/  F2FP.SATFINITE.E4M3.F32.PACK_AB_MERGE_C R88, R7, R6, RZ ;  /* 0x000000060758723e */ /* 0x000fe200048070ff */
[----:B------:R-:W-:Y:S02]  /*7f30*/  HADD2.F32 R61, -RZ, R62.H0_H0 ;  /* 0x2000003eff3d7230 */ /* 0x000fe40000004100 */
[----:B------:R-:W-:Y:S01]  /*7f40*/  FMUL R11, R47, R11 ;  /* 0x0000000b2f0b7220 */ /* 0x000fe20000400000 */
[----:B------:R-:W-:Y:S01]  /*7f50*/  F2FP.F16.E4M3.UNPACK_B R64, R59.H1 ;  /* 0x0000003bff40723e */ /* 0x000fe200030006ff */
[----:B------:R-:W-:Y:S01]  /*7f60*/  HADD2.F32 R59, -RZ, R60.H0_H0 ;  /* 0x2000003cff3b7230 */ /* 0x000fe20000004100 */
[----:B------:R-:W-:Y:S01]  /*7f70*/  F2FP.SATFINITE.E4M3.F32.PACK_AB_MERGE_C R88, R5, R4, R88 ;  /* 0x000000040558723e */ /* 0x000fe20004807058 */
[C---:B------:R-:W-:Y:S01]  /*7f80*/  FFMA R11, R49.reuse, R56, R11 ;  /* 0x00000038310b7223 */ /* 0x040fe2000000000b */
[C---:B------:R-:W-:Y:S01]  /*7f90*/  FFMA R12, R49.reuse, R57, R12 ;  /* 0x00000039310c7223 */ /* 0x040fe2000000000c */
[----:B------:R-:W-:Y:S01]  /*7fa0*/  FFMA R13, R49, R58, R13 ;  /* 0x0000003a310d7223 */ /* 0x000fe2000000000d */
[----:B------:R-:W-:Y:S02]  /*7fb0*/  HADD2.F32 R62, -RZ, R62.H1_H1 ;  /* 0x3000003eff3e7230 */ /* 0x000fe40000004100 */
[----:B------:R-:W-:Y:S01]  /*7fc0*/  FMUL R14, R47, R14 ;  /* 0x0000000e2f0e7220 */ /* 0x000fe20000400000 */
[----:B------:R-:W-:Y:S01]  /*7fd0*/  HADD2.F32 R60, -RZ, R60.H1_H1 ;  /* 0x3000003cff3c7230 */ /* 0x000fe20000004100 */
[----:B------:R-:W-:Y:S01]  /*7fe0*/  F2FP.SATFINITE.E4M3.F32.PACK_AB_MERGE_C R89, R11, R10, RZ ;  /* 0x0000000a0b59723e */ /* 0x000fe200048070ff */
[----:B------:R-:W-:Y:S02]  /*7ff0*/  HADD2.F32 R51, -RZ, R77.H0_H0 ;  /* 0x2000004dff337230 */ /* 0x000fe40000004100 */
[----:B------:R-:W-:Y:S01]  /*8000*/  FFMA R14, R49, R59, R14 ;  /* 0x0000003b310e7223 */ /* 0x000fe2000000000e */
[----:B------:R-:W-:Y:S01]  /*8010*/  FMUL R15, R47, R15 ;  /* 0x0000000f2f0f7220 */ /* 0x000fe20000400000 */
[--C-:B------:R-:W-:Y:S01]  /*8020*/  HADD2.F32 R63, -RZ, R64.reuse.H0_H0 ;  /* 0x20000040ff3f7230 */ /* 0x100fe20000004100 */
[----:B------:R-:W-:Y:S01]  /*8030*/  F2FP.SATFINITE.E4M3.F32.PACK_AB_MERGE_C R89, R9, R8, R89 ;  /* 0x000000080959723e */ /* 0x000fe20004807059 */
[----:B------:R-:W-:Y:S02]  /*8040*/  HADD2.F32 R64, -RZ, R64.H1_H1 ;  /* 0x30000040ff407230 */ /* 0x000fe40000004100 */
[C---:B------:R-:W-:Y:S01]  /*8050*/  FFMA R15, R49.reuse, R60, R15 ;  /* 0x0000003c310f7223 */ /* 0x040fe2000000000f */
[C---:B------:R-:W-:Y:S01]  /*8060*/  FFMA R16, R49.reuse, R61, R16 ;  /* 0x0000003d31107223 */ /* 0x040fe20000000010 */
[----:B------:R-:W-:Y:S01]  /*8070*/  FFMA R17, R49, R62, R17 ;  /* 0x0000003e31117223 */ /* 0x000fe20000000011 */
[C---:B------:R-:W-:Y:S01]  /*8080*/  FMUL R18, R47.reuse, R18 ;  /* 0x000000122f127220 */ /* 0x040fe20000400000 */
[C---:B------:R-:W-:Y:S01]  /*8090*/  FMUL R19, R47.reuse, R19 ;  /* 0x000000132f137220 */ /* 0x040fe20000400000 */
[--C-:B------:R-:W-:Y:S02]  /*80a0*/  HADD2.F32 R66, -RZ, R68.reuse.H0_H0 ;  /* 0x20000044ff427230 */ /* 0x100fe40000004100 */
[----:B------:R-:W-:Y:S01]  /*80b0*/  FMUL R3, R47, R22 ;  /* 0x000000162f037220 */ /* 0x000fe20000400000 */
[C---:B------:R-:W-:Y:S01]  /*80c0*/  FFMA R18, R49.reuse, R63, R18 ;  /* 0x0000003f31127223 */ /* 0x040fe20000000012 */
[----:B------:R-:W-:Y:S02]  /*80d0*/  HADD2.F32 R68, -RZ, R68.H1_H1 ;  /* 0x30000044ff447230 */ /* 0x000fe40000004100 */
[----:B------:R-:W-:Y:S01]  /*80e0*/  FFMA R19, R49, R64, R19 ;  /* 0x0000004031137223 */ /* 0x000fe20000000013 */
[----:B------:R-:W-:Y:S01]  /*80f0*/  FMUL R23, R47, R23 ;  /* 0x000000172f177220 */ /* 0x000fe20000400000 */
[C---:B------:R-:W-:Y:S01]  /*8100*/  FFMA R0, R49.reuse, R65, R0 ;  /* 0x0000004131007223 */ /* 0x040fe20000000000 */
[C---:B------:R-:W-:Y:S01]  /*8110*/  FFMA R2, R49.reuse, R67, R2 ;  /* 0x0000004331027223 */ /* 0x040fe20000000002 */
[--C-:B------:R-:W-:Y:S02]  /*8120*/  HADD2.F32 R71, -RZ, R72.reuse.H0_H0 ;  /* 0x20000048ff477230 */ /* 0x100fe40000004100 */
[----:B------:R-:W-:Y:S01]  /*8130*/  FFMA R3, R49, R66, R3 ;  /* 0x0000004231037223 */ /* 0x000fe20000000003 */
[----:B------:R-:W-:Y:S02]  /*8140*/  HADD2.F32 R72, -RZ, R72.H1_H1 ;  /* 0x30000048ff487230 */ /* 0x000fe40000004100 */
[----:B------:R-:W-:Y:S01]  /*8150*/  FMUL R22, R47, R26 ;  /* 0x0000001a2f167220 */ /* 0x000fe20000400000 */
        /* <DEDUP_REMOVED lines=18> */
[----:B------:R-:W-:Y:S01]  /*8280*/  F2FP.SATFINITE.E4M3.F32.PACK_AB_MERGE_C R90, R15, R14, RZ ;  /* 0x0000000e0f5a723e */ /* 0x000fe200048070ff */
[----:B------:R-:W-:Y:S01]  /*8290*/  FFMA R28, R49, R51, R28 ;  /* 0x00000033311c7223 */ /* 0x000fe2000000001c */
[----:B------:R-:W-:Y:S01]  /*82a0*/  F2FP.SATFINITE.E4M3.F32.PACK_AB_MERGE_C R91, R19, R18, RZ ;  /* 0x00000012135b723e */ /* 0x000fe200048070ff */
[C---:B------:R-:W-:Y:S01]  /*82b0*/  FFMA R29, R49.reuse, R48, R29 ;  /* 0x00000030311d7223 */ /* 0x040fe2000000001d */
[C---:B------:R-:W-:Y:S01]  /*82c0*/  FFMA R30, R49.reuse, R77, R30 ;  /* 0x0000004d311e7223 */ /* 0x040fe2000000001e */
[----:B------:R-:W-:Y:S01]  /*82d0*/  FFMA R35, R49, R50, R35 ;  /* 0x0000003231237223 */ /* 0x000fe20000000023 */
[----:B------:R-:W-:Y:S02]  /*82e0*/  F2FP.SATFINITE.E4M3.F32.PACK_AB_MERGE_C R90, R13, R12, R90 ;  /* 0x0000000c0d5a723e */ /* 0x000fe4000480705a */
[----:B------:R-:W-:Y:S02]  /*82f0*/  F2FP.SATFINITE.E4M3.F32.PACK_AB_MERGE_C R91, R17, R16, R91 ;  /* 0x00000010115b723e */ /* 0x000fe4000480705b */
[----:B------:R-:W-:Y:S02]  /*8300*/  F2FP.SATFINITE.E4M3.F32.PACK_AB_MERGE_C R111, R23, R3, RZ ;  /* 0x00000003176f723e */ /* 0x000fe400048070ff */
[----:B------:R-:W-:Y:S01]  /*8310*/  F2FP.SATFINITE.E4M3.F32.PACK_AB_MERGE_C R113, R27, R22, RZ ;  /* 0x000000161b71723e */ /* 0x000fe200048070ff */
[----:B------:R1:W-:Y:S01]  /*8320*/  STS.128 [R104+UR47+0x1400], R88 ;  /* 0x0014005868007988 */ /* 0x0003e20008000c2f */
[----:B------:R-:W-:Y:S02]  /*8330*/  F2FP.SATFINITE.E4M3.F32.PACK_AB_MERGE_C R110, R31, R26, RZ ;  /* 0x0000001a1f6e723e */ /* 0x000fe400048070ff */
[----:B------:R-:W-:Y:S02]  /*8340*/  F2FP.SATFINITE.E4M3.F32.PACK_AB_MERGE_C R116, R35, R30, RZ ;  /* 0x0000001e2374723e */ /* 0x000fe400048070ff */
[----:B------:R-:W-:Y:S02]  /*8350*/  F2FP.SATFINITE.E4M3.F32.PACK_AB_MERGE_C R112, R2, R0, R111 ;  /* 0x000000000270723e */ /* 0x000fe4000480706f */
[----:B------:R-:W-:Y:S02]  /*8360*/  F2FP.SATFINITE.E4M3.F32.PACK_AB_MERGE_C R113, R21, R20, R113 ;  /* 0x000000141571723e */ /* 0x000fe40004807071 */
[----:B------:R-:W-:Y:S02]  /*8370*/  F2FP.SATFINITE.E4M3.F32.PACK_AB_MERGE_C R114, R25, R24, R110 ;  /* 0x000000181972723e */ /* 0x000fe4000480706e */
[----:B------:R-:W-:Y:S02]  /*8380*/  F2FP.SATFINITE.E4M3.F32.PACK_AB_MERGE_C R115, R29, R28, R116 ;  /* 0x0000001c1d73723e */ /* 0x000fe40004807074 */
[----:B------:R-:W-:Y:S03]  /*8390*/  IADD3 R110, PT, PT, R44, 0x1, RZ ;  /* 0x000000012c6e7810 */ /* 0x000fe60007ffe0ff */
[----:B------:R1:W-:Y:S01]  /*83a0*/  STS.128 [R103+0x1010], R112 ;  /* 0x0010107067007388 */ /* 0x0003e20000000c00 */
[----:B------:R-:W-:Y:S01]  /*83b0*/  @!PT LDS RZ, [RZ] ;  /* 0x00000000fffff984 */ /* 0x000fe20000000800 */
[----:B------:R-:W-:Y:S01]  /*83c0*/  @!PT LDS RZ, [RZ] ;  /* 0x00000000fffff984 */ /* 0x000fe20000000800 */
[----:B------:R-:W-:Y:S01]  /*83d0*/  @!PT LDS RZ, [RZ] ;  /* 0x00000000fffff984 */ /* 0x000fe20000000800 */
[----:B------:R-:W-:Y:S01]  /*83e0*/  @!PT LDS RZ, [RZ] ;  /* 0x00000000fffff984 */ /* 0x000fe20000000800 */
[----:B------:R3:W-:Y:S07]  /*83f0*/  MEMBAR.ALL.CTA ;  /* 0x0000000000007992 */ /* 0x0007ee0000008000 */
[----:B---3--:R-:W3:Y:S02]  /*8400*/  FENCE.VIEW.ASYNC.S ;  /* 0x00000000000073c6 */ /* 0x008ee40000000000 */
[----:B---3--:R-:W-:Y:S06]  /*8410*/  BAR.SYNC.DEFER_BLOCKING 0x1, 0x80 ;  /* 0x0042000000007b1d */ /* 0x008fec0000010000 */
[----:B------:R-:W-:Y:S05]  /*8420*/  @P0 BRA `(.L_x_136) ;  /* 0x0000000000840947 */ /* 0x000fea0003800000 */
[C---:B------:R-:W-:Y:S01]  /*8430*/  ISETP.NE.AND P0, PT, R86.reuse, 0x1, PT ;  /* 0x000000015600780c */ /* 0x040fe20003f05270 */
[----:B------:R-:W-:Y:S01]  /*8440*/  IMAD.SHL.U32 R0, R95, 0x40, RZ ;  /* 0x000000405f007824 */ /* 0x000fe200078e00ff */
[----:B------:R-:W-:Y:S01]  /*8450*/  R2UR UR9, R93 ;  /* 0x000000005d0972ca */ /* 0x000fe200000e0000 */
[----:B------:R-:W-:Y:S01]  /*8460*/  UIADD3 UR13, UPT, UPT, UR47, 0x1400, URZ ;  /* 0x000014002f0d7890 */ /* 0x000fe2000fffe0ff */
[----:B------:R-:W-:Y:S01]  /*8470*/  R2UR UR7, R86 ;  /* 0x00000000560772ca */ /* 0x000fe200000e0000 */
[C---:B------:R-:W-:Y:S01]  /*8480*/  IMAD.HI.U32 R3, R0.reuse, R87, RZ ;  /* 0x0000005700037227 */ /* 0x040fe200078e00ff */
[C---:B------:R-:W-:Y:S02]  /*8490*/  R2UR UR10, R0.reuse ;  /* 0x00000000000a72ca */ /* 0x040fe400000e0000 */
[C---:B------:R-:W-:Y:S01]  /*84a0*/  R2UR UR5, R85.reuse ;  /* 0x00000000550572ca */ /* 0x040fe200000e0000 */
[----:B------:R-:W-:Y:S01]  /*84b0*/  IMAD.U32 R108, RZ, RZ, UR13 ;  /* 0x0000000dff6c7e24 */ /* 0x000fe2000f8e00ff */
[----:B------:R-:W-:Y:S04]  /*84c0*/  SHF.R.U32.HI R3, RZ, R84, R3 ;  /* 0x00000054ff037219 */ /* 0x000fe80000011603 */
[----:B------:R-:W-:Y:S01]  /*84d0*/  SEL R3, R0, R3, !P0 ;  /* 0x0000000300037207 */ /* 0x000fe20004000000 */
[----:B------:R-:W-:Y:S01]  /*84e0*/  USHF.L.U32 UR9, UR9, 0x6, URZ ;  /* 0x0000000609097899 */ /* 0x000fe200080006ff */
[----:B------:R-:W-:Y:S02]  /*84f0*/  ISETP.NE.AND P0, PT, R85, 0x1, PT ;  /* 0x000000015500780c */ /* 0x000fe40003f05270 */
[C---:B------:R-:W-:Y:S01]  /*8500*/  R2UR UR4, R3.reuse ;  /* 0x00000000030472ca */ /* 0x040fe200000e0000 */
[C---:B------:R-:W-:Y:S01]  /*8510*/  IMAD.HI.U32 R2, R3.reuse, R82, RZ ;  /* 0x0000005203027227 */ /* 0x040fe200078e00ff */
[----:B------:R-:W-:Y:S02]  /*8520*/  R2UR UR11, R3 ;  /* 0x00000000030b72ca */ /* 0x000fe400000e0000 */
[----:B------:R-:W-:Y:S01]  /*8530*/  R2UR UR8, R108 ;  /* 0x000000006c0872ca */ /* 0x000fe200000e0000 */
[----:B------:R-:W-:Y:S01]  /*8540*/  IMAD.MOV R4, RZ, RZ, -R3 ;  /* 0x000000ffff047224 */ /* 0x000fe200078e0a03 */
[----:B------:R-:W-:Y:S04]  /*8550*/  SHF.R.U32.HI R2, RZ, R83, R2 ;  /* 0x00000053ff027219 */ /* 0x000fe80000011602 */
[----:B------:R-:W-:Y:S01]  /*8560*/  R2UR UR12, R2 ;  /* 0x00000000020c72ca */ /* 0x000fe200000e0000 */
[----:B------:R-:W-:Y:S01]  /*8570*/  VOTEU.ANY UP0, P0 ;  /* 0x0000000000ff7886 */ /* 0x000fe20000000100 */
[----:B------:R-:W-:Y:S11]  /*8580*/  R2UR UR6, R4 ;  /* 0x00000000040672ca */ /* 0x000ff600000e0000 */
[----:B------:R-:W-:Y:S02]  /*8590*/  USEL UR12, UR4, UR12, !UP0 ;  /* 0x0000000c040c7287 */ /* 0x000fe4000c000000 */
[----:B------:R-:W-:Y:S02]  /*85a0*/  UIADD3 UR14, UP0, UPT, UR50, 0x680, URZ ;  /* 0x00000680320e7890 */ /* 0x000fe4000ff1e0ff */
[----:B------:R-:W-:Y:S02]  /*85b0*/  UIMAD UR10, UR7, UR6, UR10 ;  /* 0x00000006070a72a4 */ /* 0x000fe4000f8e020a */
[----:B------:R-:W-:Y:S01]  /*85c0*/  IMAD R2, RZ, RZ, -UR12 ;  /* 0x8000000cff027e24 */ /* 0x000fe2000f8e02ff */
[----:B------:R-:W-:Y:S04]  /*85d0*/  UIADD3.X UR15, UPT, UPT, URZ, UR51, URZ, UP0, !UPT ;  /* 0x00000033ff0f7290 */ /* 0x000fe800087fe4ff */
[----:B------:R-:W-:Y:S11]  /*85e0*/  R2UR UR4, R2 ;  /* 0x00000000020472ca */ /* 0x000ff600000e0000 */
[----:B------:R-:W-:Y:S02]  /*85f0*/  @!UPT UIADD3 URZ, UPT, UPT, URZ, URZ, URZ ;  /* 0x000000fffffff290 */ /* 0x000fe4000fffe0ff */
[----:B------:R-:W-:Y:S09]  /*8600*/  UIMAD UR11, UR5, UR4, UR11 ;  /* 0x00000004050b72a4 */ /* 0x000ff2000f8e020b */
[----:B------:R3:W-:Y:S01]  /*8610*/  UTMASTG.4D.IM2COL [UR8], [UR14] ;  /* 0x000000080e0073b5 */ /* 0x0007e20008058000 */
[----:B------:R0:W-:Y:S01]  /*8620*/  UTMACMDFLUSH ;  /* 0x00000000000079b7 */ /* 0x0001e20000000000 */
[----:B---3--:R-:W-:Y:S04]  /*8630*/  DEPBAR.LE SB0, 0x0 ;  /* 0x000080000000791a */ /* 0x008fe80000000000 */
.L_x_136:
[----:B------:R-:W-:Y:S05]  /*8640*/  BSYNC.RECONVERGENT B0 ;  /* 0x0000000000007941 */ /* 0x000fea0003800200 */
.L_x_135:
[----:B------:R-:W-:Y:S01]  /*8650*/  BAR.SYNC.DEFER_BLOCKING 0x1, 0x80 ;  /* 0x0042000000007b1d */ /* 0x000fe20000010000 */
[----:B------:R-:W-:Y:S01]  /*8660*/  ISETP.NE.AND P1, PT, R109, RZ, PT ;  /* 0x000000ff6d00720c */ /* 0x000fe20003f25270 */
[----:B------:R-:W-:Y:S01]  /*8670*/  IMAD.IADD R93, R43, 0x1, R79 ;  /* 0x000000012b5d7824 */ /* 0x000fe200078e024f */
[C---:B------:R-:W-:Y:S01]  /*8680*/  ISETP.NE.AND P0, PT, R110.reuse, 0x2, PT ;  /* 0x000000026e00780c */ /* 0x040fe20003f05270 */
[----:B------:R-:W-:Y:S01]  /*8690*/  IMAD.IADD R95, R45, 0x1, R92 ;  /* 0x000000012d5f7824 */ /* 0x000fe200078e025c */
[----:B------:R-:W-:Y:S01]  /*86a0*/  LOP3.LUT R101, R101, 0x1, RZ, 0x3c, !PT ;  /* 0x0000000165657812 */ /* 0x000fe200078e3cff */
[----:B------:R-:W-:Y:S01]  /*86b0*/  IMAD.MOV.U32 R19, RZ, RZ, R107 ;  /* 0x000000ffff137224 */ /* 0x000fe200078e006b */
[----:B------:R-:W-:Y:S02]  /*86c0*/  SEL R3, RZ, 0x1, P0 ;  /* 0x00000001ff037807 */ /* 0x000fe40000000000 */
[----:B------:R-:W-:Y:S02]  /*86d0*/  SEL R44, R110, RZ, P0 ;  /* 0x000000ff6e2c7207 */ /* 0x000fe40000000000 */
[----:B------:R-:W-:Y:S03]  /*86e0*/  LOP3.LUT R102, R102, R3, RZ, 0x3c, !PT ;  /* 0x0000000366667212 */ /* 0x000fe600078e3cff */
[----:B------:R-:W-:Y:S05]  /*86f0*/  @P1 BRA `(.L_x_137) ;  /* 0xffffffe4005c1947 */ /* 0x000fea000383ffff */
[----:B------:R-:W-:Y:S05]  /*8700*/  EXIT ;  /* 0x000000000000794d */ /* 0x000fea0003800000 */
.L_x_20:
[----:B------:R-:W-:Y:S07]  /*8710*/  MOV R2, UR9 ;  /* 0x0000000900027c02 */ /* 0x000fee0008000f00 */
.L_x_138:
[----:B-1----:R1:W2:Y:S02]  /*8720*/  SYNCS.PHASECHK.TRANS64.TRYWAIT P2, [R2+URZ+0x1b0], R5 ;  /* 0x0001b005020075a7 */ /* 0x0022a400080411ff */
[----:B--2---:R-:W-:Y:S05]  /*8730*/  @!P2 NANOSLEEP.SYNCS 0x989680 ;  /* 0x009896800000a95d */ /* 0x004fea0003900000 */
[----:B------:R-:W2:Y:S02]  /*8740*/  @!P2 SYNCS.PHASECHK.TRANS64 P2, [R2+URZ+0x1b0], R5 ;  /* 0x0001b0050200a5a7 */ /* 0x000ea400080410ff */
[----:B--2---:R-:W-:Y:S05]  /*8750*/  @!P2 BRA `(.L_x_138) ;  /* 0xfffffffc00f0a947 */ /* 0x004fea000383ffff */
[----:B------:R-:W-:Y:S05]  /*8760*/  BRA `(.L_x_19) ;  /* 0xffffff94009c7947 */ /* 0x000fea000383ffff */
.L_x_26:
[----:B------:R-:W-:Y:S07]  /*8770*/  MOV R2, UR17 ;  /* 0x0000001100027c02 */ /* 0x000fee0008000f00 */
.L_x_139:
[----:B-1----:R1:W2:Y:S02]  /*8780*/  SYNCS.PHASECHK.TRANS64.TRYWAIT P1, [R2+URZ+0x1b0], R5 ;  /* 0x0001b005020075a7 */ /* 0x0022a400080211ff */
[----:B--2---:R-:W-:Y:S05]  /*8790*/  @!P1 NANOSLEEP.SYNCS 0x989680 ;  /* 0x009896800000995d */ /* 0x004fea0003900000 */
[----:B------:R-:W2:Y:S02]  /*87a0*/  @!P1 SYNCS.PHASECHK.TRANS64 P1, [R2+URZ+0x1b0], R5 ;  /* 0x0001b005020095a7 */ /* 0x000ea400080210ff */
[----:B--2---:R-:W-:Y:S05]  /*87b0*/  @!P1 BRA `(.L_x_139) ;  /* 0xfffffffc00f09947 */ /* 0x004fea000383ffff */
[----:B------:R-:W-:Y:S05]  /*87c0*/  BRA `(.L_x_25) ;  /* 0xffffff9c00007947 */ /* 0x000fea000383ffff */
.L_x_30:
[----:B-1----:R-:W-:-:S07]  /*87d0*/  MOV R2, UR22 ;  /* 0x0000001600027c02 */ /* 0x002fce0008000f00 */
.L_x_140:
[----:B-1----:R1:W4:Y:S02]  /*87e0*/  SYNCS.PHASECHK.TRANS64.TRYWAIT P1, [R2+URZ+0x380], R3 ;  /* 0x00038003020075a7 */ /* 0x00232400080211ff */
[----:B----4-:R-:W-:Y:S05]  /*87f0*/  @!P1 NANOSLEEP.SYNCS 0x989680 ;  /* 0x009896800000995d */ /* 0x010fea0003900000 */
[----:B------:R-:W4:Y:S02]  /*8800*/  @!P1 SYNCS.PHASECHK.TRANS64 P1, [R2+URZ+0x380], R3 ;  /* 0x00038003020095a7 */ /* 0x000f2400080210ff */
[----:B----4-:R-:W-:Y:S05]  /*8810*/  @!P1 BRA `(.L_x_140) ;  /* 0xfffffffc00f09947 */ /* 0x010fea000383ffff */
[----:B------:R-:W-:Y:S05]  /*8820*/  BRA `(.L_x_141) ;  /* 0xffffff9c00c07947 */ /* 0x000fea000383ffff */
.L_x_34:
[----:B------:R-:W-:-:S07]  /*8830*/  MOV R0, UR4 ;  /* 0x0000000400007c02 */ /* 0x000fce0008000f00 */
.L_x_142:
[----:B-1----:R1:W4:Y:S02]  /*8840*/  SYNCS.PHASECHK.TRANS64.TRYWAIT P0, [R0+URZ], R3 ;  /* 0x00000003000075a7 */ /* 0x00232400080011ff */
[----:B----4-:R-:W-:Y:S05]  /*8850*/  @!P0 NANOSLEEP.SYNCS 0x989680 ;  /* 0x009896800000895d */ /* 0x010fea0003900000 */
[----:B------:R-:W4:Y:S02]  /*8860*/  @!P0 SYNCS.PHASECHK.TRANS64 P0, [R0+URZ], R3 ;  /* 0x00000003000085a7 */ /* 0x000f2400080010ff */
[----:B----4-:R-:W-:Y:S05]  /*8870*/  @!P0 BRA `(.L_x_142) ;  /* 0xfffffffc00f08947 */ /* 0x010fea000383ffff */
[----:B------:R-:W-:Y:S05]  /*8880*/  BRA `(.L_x_143) ;  /* 0xffffffa400187947 */ /* 0x000fea000383ffff */
.L_x_35:
[----:B------:R-:W-:-:S07]  /*8890*/  MOV R0, UR4 ;  /* 0x0000000400007c02 */ /* 0x000fce0008000f00 */
.L_x_144:
[----:B-1----:R1:W4:Y:S02]  /*88a0*/  SYNCS.PHASECHK.TRANS64.TRYWAIT P0, [R0+URZ], R3 ;  /* 0x00000003000075a7 */ /* 0x00232400080011ff */
[----:B----4-:R-:W-:Y:S05]  /*88b0*/  @!P0 NANOSLEEP.SYNCS 0x989680 ;  /* 0x009896800000895d */ /* 0x010fea0003900000 */
[----:B------:R-:W4:Y:S02]  /*88c0*/  @!P0 SYNCS.PHASECHK.TRANS64 P0, [R0+URZ], R3 ;  /* 0x00000003000085a7 */ /* 0x000f2400080010ff */
[----:B----4-:R-:W-:Y:S05]  /*88d0*/  @!P0 BRA `(.L_x_144) ;  /* 0xfffffffc00f08947 */ /* 0x010fea000383ffff */
[----:B------:R-:W-:Y:S05]  /*88e0*/  BRA `(.L_x_145) ;  /* 0xffffffa400287947 */ /* 0x000fea000383ffff */
.L_x_36:
[----:B------:R-:W-:-:S07]  /*88f0*/  MOV R0, UR4 ;  /* 0x0000000400007c02 */ /* 0x000fce0008000f00 */
.L_x_146:
[----:B-1----:R1:W4:Y:S02]  /*8900*/  SYNCS.PHASECHK.TRANS64.TRYWAIT P0, [R0+URZ], R3 ;  /* 0x00000003000075a7 */ /* 0x00232400080011ff */
[----:B----4-:R-:W-:Y:S05]  /*8910*/  @!P0 NANOSLEEP.SYNCS 0x989680 ;  /* 0x009896800000895d */ /* 0x010fea0003900000 */
[----:B------:R-:W4:Y:S02]  /*8920*/  @!P0 SYNCS.PHASECHK.TRANS64 P0, [R0+URZ], R3 ;  /* 0x00000003000085a7 */ /* 0x000f2400080010ff */
[----:B----4-:R-:W-:Y:S05]  /*8930*/  @!P0 BRA `(.L_x_146) ;  /* 0xfffffffc00f08947 */ /* 0x010fea000383ffff */
[----:B------:R-:W-:Y:S05]  /*8940*/  BRA `(.L_x_147) ;  /* 0xffffffa400387947 */ /* 0x000fea000383ffff */
.L_x_37:
[----:B------:R-:W-:-:S07]  /*8950*/  MOV R0, UR4 ;  /* 0x0000000400007c02 */ /* 0x000fce0008000f00 */
.L_x_148:
[----:B-1----:R1:W4:Y:S02]  /*8960*/  SYNCS.PHASECHK.TRANS64.TRYWAIT P0, [R0+URZ], R3 ;  /* 0x00000003000075a7 */ /* 0x00232400080011ff */
[----:B----4-:R-:W-:Y:S05]  /*8970*/  @!P0 NANOSLEEP.SYNCS 0x989680 ;  /* 0x009896800000895d */ /* 0x010fea0003900000 */
[----:B------:R-:W4:Y:S02]  /*8980*/  @!P0 SYNCS.PHASECHK.TRANS64 P0, [R0+URZ], R3 ;  /* 0x00000003000085a7 */ /* 0x000f2400080010ff */
[----:B----4-:R-:W-:Y:S05]  /*8990*/  @!P0 BRA `(.L_x_148) ;  /* 0xfffffffc00f08947 */ /* 0x010fea000383ffff */
[----:B------:R-:W-:Y:S05]  /*89a0*/  BRA `(.L_x_149) ;  /* 0xffffffa400487947 */ /* 0x000fea000383ffff */
.L_x_38:
[----:B------:R-:W-:-:S07]  /*89b0*/  MOV R0, UR4 ;  /* 0x0000000400007c02 */ /* 0x000fce0008000f00 */
.L_x_150:
[----:B-1----:R1:W4:Y:S02]  /*89c0*/  SYNCS.PHASECHK.TRANS64.TRYWAIT P0, [R0+URZ], R3 ;  /* 0x00000003000075a7 */ /* 0x00232400080011ff */
[----:B----4-:R-:W-:Y:S05]  /*89d0*/  @!P0 NANOSLEEP.SYNCS 0x989680 ;  /* 0x009896800000895d */ /* 0x010fea0003900000 */
[----:B------:R-:W4:Y:S02]  /*89e0*/  @!P0 SYNCS.PHASECHK.TRANS64 P0, [R0+URZ], R3 ;  /* 0x00000003000085a7 */ /* 0x000f2400080010ff */
[----:B----4-:R-:W-:Y:S05]  /*89f0*/  @!P0 BRA `(.L_x_150) ;  /* 0xfffffffc00f08947 */ /* 0x010fea000383ffff */
[----:B------:R-:W-:Y:S05]  /*8a00*/  BRA `(.L_x_151) ;  /* 0xffffffa400587947 */ /* 0x000fea000383ffff */
.L_x_39:
[----:B------:R-:W-:-:S07]  /*8a10*/  MOV R0, UR4 ;  /* 0x0000000400007c02 */ /* 0x000fce0008000f00 */
.L_x_152:
[----:B-1----:R1:W4:Y:S02]  /*8a20*/  SYNCS.PHASECHK.TRANS64.TRYWAIT P0, [R0+URZ], R3 ;  /* 0x00000003000075a7 */ /* 0x00232400080011ff */
[----:B----4-:R-:W-:Y:S05]  /*8a30*/  @!P0 NANOSLEEP.SYNCS 0x989680 ;  /* 0x009896800000895d */ /* 0x010fea0003900000 */
[----:B------:R-:W4:Y:S02]  /*8a40*/  @!P0 SYNCS.PHASECHK.TRANS64 P0, [R0+URZ], R3 ;  /* 0x00000003000085a7 */ /* 0x000f2400080010ff */
[----:B----4-:R-:W-:Y:S05]  /*8a50*/  @!P0 BRA `(.L_x_152) ;  /* 0xfffffffc00f08947 */ /* 0x010fea000383ffff */
[----:B------:R-:W-:Y:S05]  /*8a60*/  BRA `(.L_x_153) ;  /* 0xffffffa400687947 */ /* 0x000fea000383ffff */
.L_x_40:
[----:B------:R-:W-:-:S07]  /*8a70*/  MOV R0, UR4 ;  /* 0x0000000400007c02 */ /* 0x000fce0008000f00 */
.L_x_154:
[----:B-1----:R1:W4:Y:S02]  /*8a80*/  SYNCS.PHASECHK.TRANS64.TRYWAIT P0, [R0+URZ], R3 ;  /* 0x00000003000075a7 */ /* 0x00232400080011ff */
[----:B----4-:R-:W-:Y:S05]  /*8a90*/  @!P0 NANOSLEEP.SYNCS 0x989680 ;  /* 0x009896800000895d */ /* 0x010fea0003900000 */
[----:B------:R-:W4:Y:S02]  /*8aa0*/  @!P0 SYNCS.PHASECHK.TRANS64 P0, [R0+URZ], R3 ;  /* 0x00000003000085a7 */ /* 0x000f2400080010ff */
[----:B----4-:R-:W-:Y:S05]  /*8ab0*/  @!P0 BRA `(.L_x_154) ;  /* 0xfffffffc00f08947 */ /* 0x010fea000383ffff */
[----:B------:R-:W-:Y:S05]  /*8ac0*/  BRA `(.L_x_155) ;  /* 0xffffffa400787947 */ /* 0x000fea000383ffff */
.L_x_41:
[----:B------:R-:W-:-:S07]  /*8ad0*/  MOV R0, UR4 ;  /* 0x0000000400007c02 */ /* 0x000fce0008000f00 */
.L_x_156:
[----:B-1----:R1:W4:Y:S02]  /*8ae0*/  SYNCS.PHASECHK.TRANS64.TRYWAIT P0, [R0+URZ], R3 ;  /* 0x00000003000075a7 */ /* 0x00232400080011ff */
[----:B----4-:R-:W-:Y:S05]  /*8af0*/  @!P0 NANOSLEEP.SYNCS 0x989680 ;  /* 0x009896800000895d */ /* 0x010fea0003900000 */
[----:B------:R-:W4:Y:S02]  /*8b00*/  @!P0 SYNCS.PHASECHK.TRANS64 P0, [R0+URZ], R3 ;  /* 0x00000003000085a7 */ /* 0x000f2400080010ff */
[----:B----4-:R-:W-:Y:S05]  /*8b10*/  @!P0 BRA `(.L_x_156) ;  /* 0xfffffffc00f08947 */ /* 0x010fea000383ffff */
[----:B------:R-:W-:Y:S05]  /*8b20*/  BRA `(.L_x_157) ;  /* 0xffffffa400887947 */ /* 0x000fea000383ffff */
.L_x_42:
[----:B------:R-:W-:-:S07]  /*8b30*/  MOV R0, UR4 ;  /* 0x0000000400007c02 */ /* 0x000fce0008000f00 */
.L_x_158:
[----:B-1----:R1:W4:Y:S02]  /*8b40*/  SYNCS.PHASECHK.TRANS64.TRYWAIT P0, [R0+URZ], R3 ;  /* 0x00000003000075a7 */ /* 0x00232400080011ff */
[----:B----4-:R-:W-:Y:S05]  /*8b50*/  @!P0 NANOSLEEP.SYNCS 0x989680 ;  /* 0x009896800000895d */ /* 0x010fea0003900000 */
[----:B------:R-:W4:Y:S02]  /*8b60*/  @!P0 SYNCS.PHASECHK.TRANS64 P0, [R0+URZ], R3 ;  /* 0x00000003000085a7 */ /* 0x000f2400080010ff */
[----:B----4-:R-:W-:Y:S05]  /*8b70*/  @!P0 BRA `(.L_x_158) ;  /* 0xfffffffc00f08947 */ /* 0x010fea000383ffff */
[----:B------:R-:W-:Y:S05]  /*8b80*/  BRA `(.L_x_159) ;  /* 0xffffffa400987947 */ /* 0x000fea000383ffff */
.L_x_43:
[----:B------:R-:W-:-:S07]  /*8b90*/  MOV R0, UR4 ;  /* 0x0000000400007c02 */ /* 0x000fce0008000f00 */
.L_x_160:
[----:B-1----:R1:W4:Y:S02]  /*8ba0*/  SYNCS.PHASECHK.TRANS64.TRYWAIT P0, [R0+URZ], R3 ;  /* 0x00000003000075a7 */ /* 0x00232400080011ff */
[----:B----4-:R-:W-:Y:S05]  /*8bb0*/  @!P0 NANOSLEEP.SYNCS 0x989680 ;  /* 0x009896800000895d */ /* 0x010fea0003900000 */
[----:B------:R-:W4:Y:S02]  /*8bc0*/  @!P0 SYNCS.PHASECHK.TRANS64 P0, [R0+URZ], R3 ;  /* 0x00000003000085a7 */ /* 0x000f2400080010ff */
[----:B----4-:R-:W-:Y:S05]  /*8bd0*/  @!P0 BRA `(.L_x_160) ;  /* 0xfffffffc00f08947 */ /* 0x010fea000383ffff */
[----:B------:R-:W-:Y:S05]  /*8be0*/  BRA `(.L_x_161) ;  /* 0xffffffa400a87947 */ /* 0x000fea000383ffff */
.L_x_44:
[----:B------:R-:W-:-:S07]  /*8bf0*/  MOV R0, UR4 ;  /* 0x0000000400007c02 */ /* 0x000fce0008000f00 */
.L_x_162:
[----:B-1----:R1:W4:Y:S02]  /*8c00*/  SYNCS.PHASECHK.TRANS64.TRYWAIT P0, [R0+URZ], R3 ;  /* 0x00000003000075a7 */ /* 0x00232400080011ff */
[----:B----4-:R-:W-:Y:S05]  /*8c10*/  @!P0 NANOSLEEP.SYNCS 0x989680 ;  /* 0x009896800000895d */ /* 0x010fea0003900000 */
[----:B------:R-:W4:Y:S02]  /*8c20*/  @!P0 SYNCS.PHASECHK.TRANS64 P0, [R0+URZ], R3 ;  /* 0x00000003000085a7 */ /* 0x000f2400080010ff */
[----:B----4-:R-:W-:Y:S05]  /*8c30*/  @!P0 BRA `(.L_x_162) ;  /* 0xfffffffc00f08947 */ /* 0x010fea000383ffff */
[----:B------:R-:W-:Y:S05]  /*8c40*/  BRA `(.L_x_163) ;  /* 0xffffffa400b87947 */ /* 0x000fea000383ffff */
.L_x_45:
[----:B------:R-:W-:-:S07]  /*8c50*/  MOV R0, UR4 ;  /* 0x0000000400007c02 */ /* 0x000fce0008000f00 */
.L_x_164:
[----:B-1----:R1:W4:Y:S02]  /*8c60*/  SYNCS.PHASECHK.TRANS64.TRYWAIT P0, [R0+URZ], R3 ;  /* 0x00000003000075a7 */ /* 0x00232400080011ff */
[----:B----4-:R-:W-:Y:S05]  /*8c70*/  @!P0 NANOSLEEP.SYNCS 0x989680 ;  /* 0x009896800000895d */ /* 0x010fea0003900000 */
[----:B------:R-:W4:Y:S02]  /*8c80*/  @!P0 SYNCS.PHASECHK.TRANS64 P0, [R0+URZ], R3 ;  /* 0x00000003000085a7 */ /* 0x000f2400080010ff */
[----:B----4-:R-:W-:Y:S05]  /*8c90*/  @!P0 BRA `(.L_x_164) ;  /* 0xfffffffc00f08947 */ /* 0x010fea000383ffff */
[----:B------:R-:W-:Y:S05]  /*8ca0*/  BRA `(.L_x_165) ;  /* 0xffffffa400c87947 */ /* 0x000fea000383ffff */
.L_x_46:
[----:B------:R-:W-:-:S07]  /*8cb0*/  MOV R0, UR4 ;  /* 0x0000000400007c02 */ /* 0x000fce0008000f00 */
.L_x_166:
[----:B-1----:R1:W4:Y:S02]  /*8cc0*/  SYNCS.PHASECHK.TRANS64.TRYWAIT P0, [R0+URZ], R3 ;  /* 0x00000003000075a7 */ /* 0x00232400080011ff */
[----:B----4-:R-:W-:Y:S05]  /*8cd0*/  @!P0 NANOSLEEP.SYNCS 0x989680 ;  /* 0x009896800000895d */ /* 0x010fea0003900000 */
[----:B------:R-:W4:Y:S02]  /*8ce0*/  @!P0 SYNCS.PHASECHK.TRANS64 P0, [R0+URZ], R3 ;  /* 0x00000003000085a7 */ /* 0x000f2400080010ff */
[----:B----4-:R-:W-:Y:S05]  /*8cf0*/  @!P0 BRA `(.L_x_166) ;  /* 0xfffffffc00f08947 */ /* 0x010fea000383ffff */
[----:B------:R-:W-:Y:S05]  /*8d00*/  BRA `(.L_x_167) ;  /* 0xffffffa400d87947 */ /* 0x000fea000383ffff */
.L_x_47:
[----:B------:R-:W-:-:S07]  /*8d10*/  MOV R0, UR4 ;  /* 0x0000000400007c02 */ /* 0x000fce0008000f00 */
.L_x_168:
[----:B-1----:R1:W4:Y:S02]  /*8d20*/  SYNCS.PHASECHK.TRANS64.TRYWAIT P0, [R0+URZ], R3 ;  /* 0x00000003000075a7 */ /* 0x00232400080011ff */
[----:B----4-:R-:W-:Y:S05]  /*8d30*/  @!P0 NANOSLEEP.SYNCS 0x989680 ;  /* 0x009896800000895d */ /* 0x010fea0003900000 */
[----:B------:R-:W4:Y:S02]  /*8d40*/  @!P0 SYNCS.PHASECHK.TRANS64 P0, [R0+URZ], R3 ;  /* 0x00000003000085a7 */ /* 0x000f2400080010ff */
[----:B----4-:R-:W-:Y:S05]  /*8d50*/  @!P0 BRA `(.L_x_168) ;  /* 0xfffffffc00f08947 */ /* 0x010fea000383ffff */
[----:B------:R-:W-:Y:S05]  /*8d60*/  BRA `(.L_x_169) ;  /* 0xffffffa400e87947 */ /* 0x000fea000383ffff */
.L_x_48:
[----:B------:R-:W-:-:S07]  /*8d70*/  MOV R0, UR4 ;  /* 0x0000000400007c02 */ /* 0x000fce0008000f00 */
.L_x_170:
[----:B-1----:R1:W4:Y:S02]  /*8d80*/  SYNCS.PHASECHK.TRANS64.TRYWAIT P0, [R0+URZ], R3 ;  /* 0x00000003000075a7 */ /* 0x00232400080011ff */
[----:B----4-:R-:W-:Y:S05]  /*8d90*/  @!P0 NANOSLEEP.SYNCS 0x989680 ;  /* 0x009896800000895d */ /* 0x010fea0003900000 */
[----:B------:R-:W4:Y:S02]  /*8da0*/  @!P0 SYNCS.PHASECHK.TRANS64 P0, [R0+URZ], R3 ;  /* 0x00000003000085a7 */ /* 0x000f2400080010ff */
[----:B----4-:R-:W-:Y:S05]  /*8db0*/  @!P0 BRA `(.L_x_170) ;  /* 0xfffffffc00f08947 */ /* 0x010fea000383ffff */
[----:B------:R-:W-:Y:S05]  /*8dc0*/  BRA `(.L_x_171) ;  /* 0xffffffa400f87947 */ /* 0x000fea000383ffff */
.L_x_49:
[----:B------:R-:W-:-:S07]  /*8dd0*/  MOV R0, UR4 ;  /* 0x0000000400007c02 */ /* 0x000fce0008000f00 */
.L_x_172:
[----:B-1----:R1:W4:Y:S02]  /*8de0*/  SYNCS.PHASECHK.TRANS64.TRYWAIT P0, [R0+URZ], R3 ;  /* 0x00000003000075a7 */ /* 0x00232400080011ff */
[----:B----4-:R-:W-:Y:S05]  /*8df0*/  @!P0 NANOSLEEP.SYNCS 0x989680 ;  /* 0x009896800000895d */ /* 0x010fea0003900000 */
[----:B------:R-:W4:Y:S02]  /*8e00*/  @!P0 SYNCS.PHASECHK.TRANS64 P0, [R0+URZ], R3 ;  /* 0x00000003000085a7 */ /* 0x000f2400080010ff */
[----:B----4-:R-:W-:Y:S05]  /*8e10*/  @!P0 BRA `(.L_x_172) ;  /* 0xfffffffc00f08947 */ /* 0x010fea000383ffff */
[----:B------:R-:W-:Y:S05]  /*8e20*/  BRA `(.L_x_173) ;  /* 0xffffffa800087947 */ /* 0x000fea000383ffff */
.L_x_50:
[----:B------:R-:W-:-:S07]  /*8e30*/  MOV R0, UR4 ;  /* 0x0000000400007c02 */ /* 0x000fce0008000f00 */
.L_x_174:
[----:B-1----:R1:W4:Y:S02]  /*8e40*/  SYNCS.PHASECHK.TRANS64.TRYWAIT P0, [R0+URZ], R3 ;  /* 0x00000003000075a7 */ /* 0x00232400080011ff */
[----:B----4-:R-:W-:Y:S05]  /*8e50*/  @!P0 NANOSLEEP.SYNCS 0x989680 ;  /* 0x009896800000895d */ /* 0x010fea0003900000 */
[----:B------:R-:W4:Y:S02]  /*8e60*/  @!P0 SYNCS.PHASECHK.TRANS64 P0, [R0+URZ], R3 ;  /* 0x00000003000085a7 */ /* 0x000f2400080010ff */
[----:B----4-:R-:W-:Y:S05]  /*8e70*/  @!P0 BRA `(.L_x_174) ;  /* 0xfffffffc00f08947 */ /* 0x010fea000383ffff */
[----:B------:R-:W-:Y:S05]  /*8e80*/  BRA `(.L_x_175) ;  /* 0xffffffa800187947 */ /* 0x000fea000383ffff */
.L_x_51:
[----:B------:R-:W-:-:S07]  /*8e90*/  MOV R0, UR4 ;  /* 0x0000000400007c02 */ /* 0x000fce0008000f00 */
.L_x_176:
[----:B-1----:R1:W4:Y:S02]  /*8ea0*/  SYNCS.PHASECHK.TRANS64.TRYWAIT P0, [R0+URZ], R3 ;  /* 0x00000003000075a7 */ /* 0x00232400080011ff */
[----:B----4-:R-:W-:Y:S05]  /*8eb0*/  @!P0 NANOSLEEP.SYNCS 0x989680 ;  /* 0x009896800000895d */ /* 0x010fea0003900000 */
[----:B------:R-:W4:Y:S02]  /*8ec0*/  @!P0 SYNCS.PHASECHK.TRANS64 P0, [R0+URZ], R3 ;  /* 0x00000003000085a7 */ /* 0x000f2400080010ff */
[----:B----4-:R-:W-:Y:S05]  /*8ed0*/  @!P0 BRA `(.L_x_176) ;  /* 0xfffffffc00f08947 */ /* 0x010fea000383ffff */
[----:B------:R-:W-:Y:S05]  /*8ee0*/  BRA `(.L_x_177) ;  /* 0xffffffa800287947 */ /* 0x000fea000383ffff */
.L_x_52:
[----:B------:R-:W-:-:S07]  /*8ef0*/  MOV R0, UR4 ;  /* 0x0000000400007c02 */ /* 0x000fce0008000f00 */
.L_x_178:
[----:B-1----:R1:W4:Y:S02]  /*8f00*/  SYNCS.PHASECHK.TRANS64.TRYWAIT P0, [R0+URZ], R3 ;  /* 0x00000003000075a7 */ /* 0x00232400080011ff */
[----:B----4-:R-:W-:Y:S05]  /*8f10*/  @!P0 NANOSLEEP.SYNCS 0x989680 ;  /* 0x009896800000895d */ /* 0x010fea0003900000 */
[----:B------:R-:W4:Y:S02]  /*8f20*/  @!P0 SYNCS.PHASECHK.TRANS64 P0, [R0+URZ], R3 ;  /* 0x00000003000085a7 */ /* 0x000f2400080010ff */
[----:B----4-:R-:W-:Y:S05]  /*8f30*/  @!P0 BRA `(.L_x_178) ;  /* 0xfffffffc00f08947 */ /* 0x010fea000383ffff */
[----:B------:R-:W-:Y:S05]  /*8f40*/  BRA `(.L_x_179) ;  /* 0xffffffa800387947 */ /* 0x000fea000383ffff */
.L_x_53:
[----:B------:R-:W-:-:S07]  /*8f50*/  MOV R0, UR4 ;  /* 0x0000000400007c02 */ /* 0x000fce0008000f00 */
.L_x_180:
[----:B-1----:R1:W4:Y:S02]  /*8f60*/  SYNCS.PHASECHK.TRANS64.TRYWAIT P0, [R0+URZ], R3 ;  /* 0x00000003000075a7 */ /* 0x00232400080011ff */
[----:B----4-:R-:W-:Y:S05]  /*8f70*/  @!P0 NANOSLEEP.SYNCS 0x989680 ;  /* 0x009896800000895d */ /* 0x010fea0003900000 */
[----:B------:R-:W4:Y:S02]  /*8f80*/  @!P0 SYNCS.PHASECHK.TRANS64 P0, [R0+URZ], R3 ;  /* 0x00000003000085a7 */ /* 0x000f2400080010ff */
[----:B----4-:R-:W-:Y:S05]  /*8f90*/  @!P0 BRA `(.L_x_180) ;  /* 0xfffffffc00f08947 */ /* 0x010fea000383ffff */
[----:B------:R-:W-:Y:S05]  /*8fa0*/  BRA `(.L_x_181) ;  /* 0xffffffa800487947 */ /* 0x000fea000383ffff */
.L_x_54:
[----:B------:R-:W-:-:S07]  /*8fb0*/  MOV R0, UR4 ;  /* 0x0000000400007c02 */ /* 0x000fce0008000f00 */
.L_x_182:
[----:B-1----:R1:W4:Y:S02]  /*8fc0*/  SYNCS.PHASECHK.TRANS64.TRYWAIT P0, [R0+URZ], R3 ;  /* 0x00000003000075a7 */ /* 0x00232400080011ff */
[----:B----4-:R-:W-:Y:S05]  /*8fd0*/  @!P0 NANOSLEEP.SYNCS 0x989680 ;  /* 0x009896800000895d */ /* 0x010fea0003900000 */
[----:B------:R-:W4:Y:S02]  /*8fe0*/  @!P0 SYNCS.PHASECHK.TRANS64 P0, [R0+URZ], R3 ;  /* 0x00000003000085a7 */ /* 0x000f2400080010ff */
[----:B----4-:R-:W-:Y:S05]  /*8ff0*/  @!P0 BRA `(.L_x_182) ;  /* 0xfffffffc00f08947 */ /* 0x010fea000383ffff */
[----:B------:R-:W-:Y:S05]  /*9000*/  BRA `(.L_x_183) ;  /* 0xffffffa800587947 */ /* 0x000fea000383ffff */
.L_x_55:
[----:B------:R-:W-:-:S07]  /*9010*/  MOV R0, UR4 ;  /* 0x0000000400007c02 */ /* 0x000fce0008000f00 */
.L_x_184:
[----:B-1----:R1:W4:Y:S02]  /*9020*/  SYNCS.PHASECHK.TRANS64.TRYWAIT P0, [R0+URZ], R3 ;  /* 0x00000003000075a7 */ /* 0x00232400080011ff */
[----:B----4-:R-:W-:Y:S05]  /*9030*/  @!P0 NANOSLEEP.SYNCS 0x989680 ;  /* 0x009896800000895d */ /* 0x010fea0003900000 */
[----:B------:R-:W4:Y:S02]  /*9040*/  @!P0 SYNCS.PHASECHK.TRANS64 P0, [R0+URZ], R3 ;  /* 0x00000003000085a7 */ /* 0x000f2400080010ff */
[----:B----4-:R-:W-:Y:S05]  /*9050*/  @!P0 BRA `(.L_x_184) ;  /* 0xfffffffc00f08947 */ /* 0x010fea000383ffff */
[----:B------:R-:W-:Y:S05]  /*9060*/  BRA `(.L_x_185) ;  /* 0xffffffa800687947 */ /* 0x000fea000383ffff */
.L_x_56:
[----:B------:R-:W-:-:S07]  /*9070*/  MOV R0, UR4 ;  /* 0x0000000400007c02 */ /* 0x000fce0008000f00 */
.L_x_186:
[----:B-1----:R1:W4:Y:S02]  /*9080*/  SYNCS.PHASECHK.TRANS64.TRYWAIT P0, [R0+URZ], R3 ;  /* 0x00000003000075a7 */ /* 0x00232400080011ff */
[----:B----4-:R-:W-:Y:S05]  /*9090*/  @!P0 NANOSLEEP.SYNCS 0x989680 ;  /* 0x009896800000895d */ /* 0x010fea0003900000 */
[----:B------:R-:W4:Y:S02]  /*90a0*/  @!P0 SYNCS.PHASECHK.TRANS64 P0, [R0+URZ], R3 ;  /* 0x00000003000085a7 */ /* 0x000f2400080010ff */
[----:B----4-:R-:W-:Y:S05]  /*90b0*/  @!P0 BRA `(.L_x_186) ;  /* 0xfffffffc00f08947 */ /* 0x010fea000383ffff */
[----:B------:R-:W-:Y:S05]  /*90c0*/  BRA `(.L_x_187) ;  /* 0xffffffa800787947 */ /* 0x000fea000383ffff */
.L_x_57:
[----:B------:R-:W-:-:S07]  /*90d0*/  MOV R0, UR4 ;  /* 0x0000000400007c02 */ /* 0x000fce0008000f00 */
.L_x_188:
[----:B-1----:R1:W4:Y:S02]  /*90e0*/  SYNCS.PHASECHK.TRANS64.TRYWAIT P0, [R0+URZ], R3 ;  /* 0x00000003000075a7 */ /* 0x00232400080011ff */
[----:B----4-:R-:W-:Y:S05]  /*90f0*/  @!P0 NANOSLEEP.SYNCS 0x989680 ;  /* 0x009896800000895d */ /* 0x010fea0003900000 */
[----:B------:R-:W4:Y:S02]  /*9100*/  @!P0 SYNCS.PHASECHK.TRANS64 P0, [R0+URZ], R3 ;  /* 0x00000003000085a7 */ /* 0x000f2400080010ff */
[----:B----4-:R-:W-:Y:S05]  /*9110*/  @!P0 BRA `(.L_x_188) ;  /* 0xfffffffc00f08947 */ /* 0x010fea000383ffff */
[----:B------:R-:W-:Y:S05]  /*9120*/  BRA `(.L_x_189) ;  /* 0xffffffa800887947 */ /* 0x000fea000383ffff */
.L_x_58:
[----:B------:R-:W-:-:S07]  /*9130*/  MOV R0, UR4 ;  /* 0x0000000400007c02 */ /* 0x000fce0008000f00 */
.L_x_190:
[----:B-1----:R1:W4:Y:S02]  /*9140*/  SYNCS.PHASECHK.TRANS64.TRYWAIT P0, [R0+URZ], R3 ;  /* 0x00000003000075a7 */ /* 0x00232400080011ff */
[----:B----4-:R-:W-:Y:S05]  /*9150*/  @!P0 NANOSLEEP.SYNCS 0x989680 ;  /* 0x009896800000895d */ /* 0x010fea0003900000 */
[----:B------:R-:W4:Y:S02]  /*9160*/  @!P0 SYNCS.PHASECHK.TRANS64 P0, [R0+URZ], R3 ;  /* 0x00000003000085a7 */ /* 0x000f2400080010ff */
[----:B----4-:R-:W-:Y:S05]  /*9170*/  @!P0 BRA `(.L_x_190) ;  /* 0xfffffffc00f08947 */ /* 0x010fea000383ffff */
[----:B------:R-:W-:Y:S05]  /*9180*/  BRA `(.L_x_191) ;  /* 0xffffffa800987947 */ /* 0x000fea000383ffff */
.L_x_59:
[----:B------:R-:W-:-:S07]  /*9190*/  MOV R0, UR4 ;  /* 0x0000000400007c02 */ /* 0x000fce0008000f00 */
.L_x_192:
[----:B-1----:R1:W4:Y:S02]  /*91a0*/  SYNCS.PHASECHK.TRANS64.TRYWAIT P0, [R0+URZ], R3 ;  /* 0x00000003000075a7 */ /* 0x00232400080011ff */
[----:B----4-:R-:W-:Y:S05]  /*91b0*/  @!P0 NANOSLEEP.SYNCS 0x989680 ;  /* 0x009896800000895d */ /* 0x010fea0003900000 */
[----:B------:R-:W4:Y:S02]  /*91c0*/  @!P0 SYNCS.PHASECHK.TRANS64 P0, [R0+URZ], R3 ;  /* 0x00000003000085a7 */ /* 0x000f2400080010ff */
[----:B----4-:R-:W-:Y:S05]  /*91d0*/  @!P0 BRA `(.L_x_192) ;  /* 0xfffffffc00f08947 */ /* 0x010fea000383ffff */
[----:B------:R-:W-:Y:S05]  /*91e0*/  BRA `(.L_x_193) ;  /* 0xffffffa800a87947 */ /* 0x000fea000383ffff */
.L_x_60:
[----:B------:R-:W-:-:S07]  /*91f0*/  MOV R0, UR4 ;  /* 0x0000000400007c02 */ /* 0x000fce0008000f00 */
.L_x_194:
[----:B-1----:R1:W4:Y:S02]  /*9200*/  SYNCS.PHASECHK.TRANS64.TRYWAIT P0, [R0+URZ], R3 ;  /* 0x00000003000075a7 */ /* 0x00232400080011ff */
[----:B----4-:R-:W-:Y:S05]  /*9210*/  @!P0 NANOSLEEP.SYNCS 0x989680 ;  /* 0x009896800000895d */ /* 0x010fea0003900000 */
[----:B------:R-:W4:Y:S02]  /*9220*/  @!P0 SYNCS.PHASECHK.TRANS64 P0, [R0+URZ], R3 ;  /* 0x00000003000085a7 */ /* 0x000f2400080010ff */
[----:B----4-:R-:W-:Y:S05]  /*9230*/  @!P0 BRA `(.L_x_194) ;  /* 0xfffffffc00f08947 */ /* 0x010fea000383ffff */
[----:B------:R-:W-:Y:S05]  /*9240*/  BRA `(.L_x_195) ;  /* 0xffffffa800b87947 */ /* 0x000fea000383ffff */
.L_x_61:
[----:B------:R-:W-:-:S07]  /*9250*/  MOV R0, UR4 ;  /* 0x0000000400007c02 */ /* 0x000fce0008000f00 */
.L_x_196:
[----:B-1----:R1:W4:Y:S02]  /*9260*/  SYNCS.PHASECHK.TRANS64.TRYWAIT P0, [R0+URZ], R3 ;  /* 0x00000003000075a7 */ /* 0x00232400080011ff */
[----:B----4-:R-:W-:Y:S05]  /*9270*/  @!P0 NANOSLEEP.SYNCS 0x989680 ;  /* 0x009896800000895d */ /* 0x010fea0003900000 */
[----:B------:R-:W4:Y:S02]  /*9280*/  @!P0 SYNCS.PHASECHK.TRANS64 P0, [R0+URZ], R3 ;  /* 0x00000003000085a7 */ /* 0x000f2400080010ff */
[----:B----4-:R-:W-:Y:S05]  /*9290*/  @!P0 BRA `(.L_x_196) ;  /* 0xfffffffc00f08947 */ /* 0x010fea000383ffff */
[----:B------:R-:W-:Y:S05]  /*92a0*/  BRA `(.L_x_197) ;  /* 0xffffffa800c87947 */ /* 0x000fea000383ffff */
.L_x_62:
[----:B------:R-:W-:-:S07]  /*92b0*/  MOV R0, UR4 ;  /* 0x0000000400007c02 */ /* 0x000fce0008000f00 */
.L_x_198:
[----:B-1----:R1:W4:Y:S02]  /*92c0*/  SYNCS.PHASECHK.TRANS64.TRYWAIT P0, [R0+URZ], R3 ;  /* 0x00000003000075a7 */ /* 0x00232400080011ff */
[----:B----4-:R-:W-:Y:S05]  /*92d0*/  @!P0 NANOSLEEP.SYNCS 0x989680 ;  /* 0x009896800000895d */ /* 0x010fea0003900000 */
[----:B------:R-:W4:Y:S02]  /*92e0*/  @!P0 SYNCS.PHASECHK.TRANS64 P0, [R0+URZ], R3 ;  /* 0x00000003000085a7 */ /* 0x000f2400080010ff */
[----:B----4-:R-:W-:Y:S05]  /*92f0*/  @!P0 BRA `(.L_x_198) ;  /* 0xfffffffc00f08947 */ /* 0x010fea000383ffff */
[----:B------:R-:W-:Y:S05]  /*9300*/  BRA `(.L_x_199) ;  /* 0xffffffa800d87947 */ /* 0x000fea000383ffff */
.L_x_63:
[----:B------:R-:W-:-:S07]  /*9310*/  MOV R0, UR4 ;  /* 0x0000000400007c02 */ /* 0x000fce0008000f00 */
.L_x_200:
[----:B-1----:R1:W4:Y:S02]  /*9320*/  SYNCS.PHASECHK.TRANS64.TRYWAIT P0, [R0+URZ], R3 ;  /* 0x00000003000075a7 */ /* 0x00232400080011ff */
[----:B----4-:R-:W-:Y:S05]  /*9330*/  @!P0 NANOSLEEP.SYNCS 0x989680 ;  /* 0x009896800000895d */ /* 0x010fea0003900000 */
[----:B------:R-:W4:Y:S02]  /*9340*/  @!P0 SYNCS.PHASECHK.TRANS64 P0, [R0+URZ], R3 ;  /* 0x00000003000085a7 */ /* 0x000f2400080010ff */
[----:B----4-:R-:W-:Y:S05]  /*9350*/  @!P0 BRA `(.L_x_200) ;  /* 0xfffffffc00f08947 */ /* 0x010fea000383ffff */
[----:B------:R-:W-:Y:S05]  /*9360*/  BRA `(.L_x_201) ;  /* 0xffffffa800e87947 */ /* 0x000fea000383ffff */
.L_x_64:
[----:B------:R-:W-:-:S07]  /*9370*/  MOV R0, UR4 ;  /* 0x0000000400007c02 */ /* 0x000fce0008000f00 */
.L_x_202:
[----:B-1----:R1:W4:Y:S02]  /*9380*/  SYNCS.PHASECHK.TRANS64.TRYWAIT P0, [R0+URZ], R3 ;  /* 0x00000003000075a7 */ /* 0x00232400080011ff */
[----:B----4-:R-:W-:Y:S05]  /*9390*/  @!P0 NANOSLEEP.SYNCS 0x989680 ;  /* 0x009896800000895d */ /* 0x010fea0003900000 */
[----:B------:R-:W4:Y:S02]  /*93a0*/  @!P0 SYNCS.PHASECHK.TRANS64 P0, [R0+URZ], R3 ;  /* 0x00000003000085a7 */ /* 0x000f2400080010ff */
[----:B----4-:R-:W-:Y:S05]  /*93b0*/  @!P0 BRA `(.L_x_202) ;  /* 0xfffffffc00f08947 */ /* 0x010fea000383ffff */
[----:B------:R-:W-:Y:S05]  /*93c0*/  BRA `(.L_x_203) ;  /* 0xffffffa800f87947 */ /* 0x000fea000383ffff */
.L_x_65:
[----:B------:R-:W-:-:S07]  /*93d0*/  MOV R0, UR4 ;  /* 0x0000000400007c02 */ /* 0x000fce0008000f00 */
.L_x_204:
[----:B-1----:R1:W4:Y:S02]  /*93e0*/  SYNCS.PHASECHK.TRANS64.TRYWAIT P0, [R0+URZ], R3 ;  /* 0x00000003000075a7 */ /* 0x00232400080011ff */
[----:B----4-:R-:W-:Y:S05]  /*93f0*/  @!P0 NANOSLEEP.SYNCS 0x989680 ;  /* 0x009896800000895d */ /* 0x010fea0003900000 */
[----:B------:R-:W4:Y:S02]  /*9400*/  @!P0 SYNCS.PHASECHK.TRANS64 P0, [R0+URZ], R3 ;  /* 0x00000003000085a7 */ /* 0x000f2400080010ff */
[----:B----4-:R-:W-:Y:S05]  /*9410*/  @!P0 BRA `(.L_x_204) ;  /* 0xfffffffc00f08947 */ /* 0x010fea000383ffff */
[----:B------:R-:W-:Y:S05]  /*9420*/  BRA `(.L_x_205) ;  /* 0xffffffac00087947 */ /* 0x000fea000383ffff */
.L_x_66:
[----:B------:R-:W-:-:S07]  /*9430*/  MOV R0, UR4 ;  /* 0x0000000400007c02 */ /* 0x000fce0008000f00 */
.L_x_206:
[----:B-1----:R1:W4:Y:S02]  /*9440*/  SYNCS.PHASECHK.TRANS64.TRYWAIT P0, [R0+URZ], R3 ;  /* 0x00000003000075a7 */ /* 0x00232400080011ff */
[----:B----4-:R-:W-:Y:S05]  /*9450*/  @!P0 NANOSLEEP.SYNCS 0x989680 ;  /* 0x009896800000895d */ /* 0x010fea0003900000 */
[----:B------:R-:W4:Y:S02]  /*9460*/  @!P0 SYNCS.PHASECHK.TRANS64 P0, [R0+URZ], R3 ;  /* 0x00000003000085a7 */ /* 0x000f2400080010ff */
[----:B----4-:R-:W-:Y:S05]  /*9470*/  @!P0 BRA `(.L_x_206) ;  /* 0xfffffffc00f08947 */ /* 0x010fea000383ffff */
[----:B------:R-:W-:Y:S05]  /*9480*/  BRA `(.L_x_207) ;  /* 0xffffffac00187947 */ /* 0x000fea000383ffff */
.L_x_67:
[----:B------:R-:W-:-:S07]  /*9490*/  MOV R0, UR4 ;  /* 0x0000000400007c02 */ /* 0x000fce0008000f00 */
.L_x_208:
[----:B-1----:R1:W4:Y:S02]  /*94a0*/  SYNCS.PHASECHK.TRANS64.TRYWAIT P0, [R0+URZ], R3 ;  /* 0x00000003000075a7 */ /* 0x00232400080011ff */
[----:B----4-:R-:W-:Y:S05]  /*94b0*/  @!P0 NANOSLEEP.SYNCS 0x989680 ;  /* 0x009896800000895d */ /* 0x010fea0003900000 */
[----:B------:R-:W4:Y:S02]  /*94c0*/  @!P0 SYNCS.PHASECHK.TRANS64 P0, [R0+URZ], R3 ;  /* 0x00000003000085a7 */ /* 0x000f2400080010ff */
[----:B----4-:R-:W-:Y:S05]  /*94d0*/  @!P0 BRA `(.L_x_208) ;  /* 0xfffffffc00f08947 */ /* 0x010fea000383ffff */
[----:B------:R-:W-:Y:S05]  /*94e0*/  BRA `(.L_x_209) ;  /* 0xffffffac00287947 */ /* 0x000fea000383ffff */
.L_x_68:
[----:B------:R-:W-:-:S07]  /*94f0*/  MOV R0, UR4 ;  /* 0x0000000400007c02 */ /* 0x000fce0008000f00 */
.L_x_210:
[----:B-1----:R1:W4:Y:S02]  /*9500*/  SYNCS.PHASECHK.TRANS64.TRYWAIT P0, [R0+URZ], R3 ;  /* 0x00000003000075a7 */ /* 0x00232400080011ff */
[----:B----4-:R-:W-:Y:S05]  /*9510*/  @!P0 NANOSLEEP.SYNCS 0x989680 ;  /* 0x009896800000895d */ /* 0x010fea0003900000 */
[----:B------:R-:W4:Y:S02]  /*9520*/  @!P0 SYNCS.PHASECHK.TRANS64 P0, [R0+URZ], R3 ;  /* 0x00000003000085a7 */ /* 0x000f2400080010ff */
[----:B----4-:R-:W-:Y:S05]  /*9530*/  @!P0 BRA `(.L_x_210) ;  /* 0xfffffffc00f08947 */ /* 0x010fea000383ffff */
[----:B------:R-:W-:Y:S05]  /*9540*/  BRA `(.L_x_211) ;  /* 0xffffffac00387947 */ /* 0x000fea000383ffff */
.L_x_69:
[----:B------:R-:W-:-:S07]  /*9550*/  MOV R0, UR4 ;  /* 0x0000000400007c02 */ /* 0x000fce0008000f00 */
.L_x_212:
[----:B-1----:R1:W4:Y:S02]  /*9560*/  SYNCS.PHASECHK.TRANS64.TRYWAIT P0, [R0+URZ], R3 ;  /* 0x00000003000075a7 */ /* 0x00232400080011ff */
[----:B----4-:R-:W-:Y:S05]  /*9570*/  @!P0 NANOSLEEP.SYNCS 0x989680 ;  /* 0x009896800000895d */ /* 0x010fea0003900000 */
[----:B------:R-:W4:Y:S02]  /*9580*/  @!P0 SYNCS.PHASECHK.TRANS64 P0, [R0+URZ], R3 ;  /* 0x00000003000085a7 */ /* 0x000f2400080010ff */
[----:B----4-:R-:W-:Y:S05]  /*9590*/  @!P0 BRA `(.L_x_212) ;  /* 0xfffffffc00f08947 */ /* 0x010fea000383ffff */
[----:B------:R-:W-:Y:S05]  /*95a0*/  BRA `(.L_x_213) ;  /* 0xffffffac00487947 */ /* 0x000fea000383ffff */
.L_x_70:
[----:B------:R-:W-:-:S07]  /*95b0*/  MOV R0, UR4 ;  /* 0x0000000400007c02 */ /* 0x000fce0008000f00 */
.L_x_214:
[----:B-1----:R1:W4:Y:S02]  /*95c0*/  SYNCS.PHASECHK.TRANS64.TRYWAIT P0, [R0+URZ], R3 ;  /* 0x00000003000075a7 */ /* 0x00232400080011ff */
[----:B----4-:R-:W-:Y:S05]  /*95d0*/  @!P0 NANOSLEEP.SYNCS 0x989680 ;  /* 0x009896800000895d */ /* 0x010fea0003900000 */
[----:B------:R-:W4:Y:S02]  /*95e0*/  @!P0 SYNCS.PHASECHK.TRANS64 P0, [R0+URZ], R3 ;  /* 0x00000003000085a7 */ /* 0x000f2400080010ff */
[----:B----4-:R-:W-:Y:S05]  /*95f0*/  @!P0 BRA `(.L_x_214) ;  /* 0xfffffffc00f08947 */ /* 0x010fea000383ffff */
[----:B------:R-:W-:Y:S05]  /*9600*/  BRA `(.L_x_215) ;  /* 0xffffffac00587947 */ /* 0x000fea000383ffff */
.L_x_71:
[----:B------:R-:W-:-:S07]  /*9610*/  MOV R0, UR4 ;  /* 0x0000000400007c02 */ /* 0x000fce0008000f00 */
.L_x_216:
[----:B-1----:R1:W4:Y:S02]  /*9620*/  SYNCS.PHASECHK.TRANS64.TRYWAIT P0, [R0+URZ], R3 ;  /* 0x00000003000075a7 */ /* 0x00232400080011ff */
[----:B----4-:R-:W-:Y:S05]  /*9630*/  @!P0 NANOSLEEP.SYNCS 0x989680 ;  /* 0x009896800000895d */ /* 0x010fea0003900000 */
[----:B------:R-:W4:Y:S02]  /*9640*/  @!P0 SYNCS.PHASECHK.TRANS64 P0, [R0+URZ], R3 ;  /* 0x00000003000085a7 */ /* 0x000f2400080010ff */
[----:B----4-:R-:W-:Y:S05]  /*9650*/  @!P0 BRA `(.L_x_216) ;  /* 0xfffffffc00f08947 */ /* 0x010fea000383ffff */
[----:B------:R-:W-:Y:S05]  /*9660*/  BRA `(.L_x_217) ;  /* 0xffffffac00687947 */ /* 0x000fea000383ffff */
.L_x_72:
[----:B------:R-:W-:-:S07]  /*9670*/  MOV R0, UR4 ;  /* 0x0000000400007c02 */ /* 0x000fce0008000f00 */
.L_x_218:
[----:B-1----:R1:W4:Y:S02]  /*9680*/  SYNCS.PHASECHK.TRANS64.TRYWAIT P0, [R0+URZ], R3 ;  /* 0x00000003000075a7 */ /* 0x00232400080011ff */
[----:B----4-:R-:W-:Y:S05]  /*9690*/  @!P0 NANOSLEEP.SYNCS 0x989680 ;  /* 0x009896800000895d */ /* 0x010fea0003900000 */
[----:B------:R-:W4:Y:S02]  /*96a0*/  @!P0 SYNCS.PHASECHK.TRANS64 P0, [R0+URZ], R3 ;  /* 0x00000003000085a7 */ /* 0x000f2400080010ff */
[----:B----4-:R-:W-:Y:S05]  /*96b0*/  @!P0 BRA `(.L_x_218) ;  /* 0xfffffffc00f08947 */ /* 0x010fea000383ffff */
[----:B------:R-:W-:Y:S05]  /*96c0*/  BRA `(.L_x_219) ;  /* 0xffffffac00787947 */ /* 0x000fea000383ffff */
.L_x_73:
[----:B------:R-:W-:-:S07]  /*96d0*/  MOV R0, UR4 ;  /* 0x0000000400007c02 */ /* 0x000fce0008000f00 */
.L_x_220:
[----:B-1----:R1:W4:Y:S02]  /*96e0*/  SYNCS.PHASECHK.TRANS64.TRYWAIT P0, [R0+URZ], R3 ;  /* 0x00000003000075a7 */ /* 0x00232400080011ff */
[----:B----4-:R-:W-:Y:S05]  /*96f0*/  @!P0 NANOSLEEP.SYNCS 0x989680 ;  /* 0x009896800000895d */ /* 0x010fea0003900000 */
[----:B------:R-:W4:Y:S02]  /*9700*/  @!P0 SYNCS.PHASECHK.TRANS64 P0, [R0+URZ], R3 ;  /* 0x00000003000085a7 */ /* 0x000f2400080010ff */
[----:B----4-:R-:W-:Y:S05]  /*9710*/  @!P0 BRA `(.L_x_220) ;  /* 0xfffffffc00f08947 */ /* 0x010fea000383ffff */
[----:B------:R-:W-:Y:S05]  /*9720*/  BRA `(.L_x_221) ;  /* 0xffffffac00887947 */ /* 0x000fea000383ffff */
.L_x_74:
[----:B------:R-:W-:-:S07]  /*9730*/  MOV R0, UR4 ;  /* 0x0000000400007c02 */ /* 0x000fce0008000f00 */
.L_x_222:
[----:B-1----:R1:W4:Y:S02]  /*9740*/  SYNCS.PHASECHK.TRANS64.TRYWAIT P0, [R0+URZ], R3 ;  /* 0x00000003000075a7 */ /* 0x00232400080011ff */
[----:B----4-:R-:W-:Y:S05]  /*9750*/  @!P0 NANOSLEEP.SYNCS 0x989680 ;  /* 0x009896800000895d */ /* 0x010fea0003900000 */
[----:B------:R-:W4:Y:S02]  /*9760*/  @!P0 SYNCS.PHASECHK.TRANS64 P0, [R0+URZ], R3 ;  /* 0x00000003000085a7 */ /* 0x000f2400080010ff */
[----:B----4-:R-:W-:Y:S05]  /*9770*/  @!P0 BRA `(.L_x_222) ;  /* 0xfffffffc00f08947 */ /* 0x010fea000383ffff */
[----:B------:R-:W-:Y:S05]  /*9780*/  BRA `(.L_x_223) ;  /* 0xffffffac00987947 */ /* 0x000fea000383ffff */
.L_x_75:
[----:B------:R-:W-:-:S07]  /*9790*/  MOV R0, UR4 ;  /* 0x0000000400007c02 */ /* 0x000fce0008000f00 */
.L_x_224:
[----:B-1----:R1:W4:Y:S02]  /*97a0*/  SYNCS.PHASECHK.TRANS64.TRYWAIT P0, [R0+URZ], R3 ;  /* 0x00000003000075a7 */ /* 0x00232400080011ff */
[----:B----4-:R-:W-:Y:S05]  /*97b0*/  @!P0 NANOSLEEP.SYNCS 0x989680 ;  /* 0x009896800000895d */ /* 0x010fea0003900000 */
[----:B------:R-:W4:Y:S02]  /*97c0*/  @!P0 SYNCS.PHASECHK.TRANS64 P0, [R0+URZ], R3 ;  /* 0x00000003000085a7 */ /* 0x000f2400080010ff */
[----:B----4-:R-:W-:Y:S05]  /*97d0*/  @!P0 BRA `(.L_x_224) ;  /* 0xfffffffc00f08947 */ /* 0x010fea000383ffff */
[----:B------:R-:W-:Y:S05]  /*97e0*/  BRA `(.L_x_225) ;  /* 0xffffffac00a87947 */ /* 0x000fea000383ffff */
.L_x_76:
[----:B------:R-:W-:-:S07]  /*97f0*/  MOV R0, UR4 ;  /* 0x0000000400007c02 */ /* 0x000fce0008000f00 */
.L_x_226:
[----:B-1----:R1:W4:Y:S02]  /*9800*/  SYNCS.PHASECHK.TRANS64.TRYWAIT P0, [R0+URZ], R3 ;  /* 0x00000003000075a7 */ /* 0x00232400080011ff */
[----:B----4-:R-:W-:Y:S05]  /*9810*/  @!P0 NANOSLEEP.SYNCS 0x989680 ;  /* 0x009896800000895d */ /* 0x010fea0003900000 */
[----:B------:R-:W4:Y:S02]  /*9820*/  @!P0 SYNCS.PHASECHK.TRANS64 P0, [R0+URZ], R3 ;  /* 0x00000003000085a7 */ /* 0x000f2400080010ff */
[----:B----4-:R-:W-:Y:S05]  /*9830*/  @!P0 BRA `(.L_x_226) ;  /* 0xfffffffc00f08947 */ /* 0x010fea000383ffff */
[----:B------:R-:W-:Y:S05]  /*9840*/  BRA `(.L_x_227) ;  /* 0xffffffac00b87947 */ /* 0x000fea000383ffff */
.L_x_77:
[----:B------:R-:W-:-:S07]  /*9850*/  MOV R0, UR4 ;  /* 0x0000000400007c02 */ /* 0x000fce0008000f00 */
.L_x_228:
[----:B-1----:R1:W4:Y:S02]  /*9860*/  SYNCS.PHASECHK.TRANS64.TRYWAIT P0, [R0+URZ], R3 ;  /* 0x00000003000075a7 */ /* 0x00232400080011ff */
[----:B----4-:R-:W-:Y:S05]  /*9870*/  @!P0 NANOSLEEP.SYNCS 0x989680 ;  /* 0x009896800000895d */ /* 0x010fea0003900000 */
[----:B------:R-:W4:Y:S02]  /*9880*/  @!P0 SYNCS.PHASECHK.TRANS64 P0, [R0+URZ], R3 ;  /* 0x00000003000085a7 */ /* 0x000f2400080010ff */
[----:B----4-:R-:W-:Y:S05]  /*9890*/  @!P0 BRA `(.L_x_228) ;  /* 0xfffffffc00f08947 */ /* 0x010fea000383ffff */
[----:B------:R-:W-:Y:S05]  /*98a0*/  BRA `(.L_x_229) ;  /* 0xffffffac00c87947 */ /* 0x000fea000383ffff */
.L_x_78:
[----:B------:R-:W-:-:S07]  /*98b0*/  MOV R0, UR4 ;  /* 0x0000000400007c02 */ /* 0x000fce0008000f00 */
.L_x_230:
[----:B-1----:R1:W4:Y:S02]  /*98c0*/  SYNCS.PHASECHK.TRANS64.TRYWAIT P0, [R0+URZ], R3 ;  /* 0x00000003000075a7 */ /* 0x00232400080011ff */
[----:B----4-:R-:W-:Y:S05]  /*98d0*/  @!P0 NANOSLEEP.SYNCS 0x989680 ;  /* 0x009896800000895d */ /* 0x010fea0003900000 */
[----:B------:R-:W4:Y:S02]  /*98e0*/  @!P0 SYNCS.PHASECHK.TRANS64 P0, [R0+URZ], R3 ;  /* 0x00000003000085a7 */ /* 0x000f2400080010ff */
[----:B----4-:R-:W-:Y:S05]  /*98f0*/  @!P0 BRA `(.L_x_230) ;  /* 0xfffffffc00f08947 */ /* 0x010fea000383ffff */
[----:B------:R-:W-:Y:S05]  /*9900*/  BRA `(.L_x_231) ;  /* 0xffffffac00d87947 */ /* 0x000fea000383ffff */
.L_x_79:
[----:B------:R-:W-:-:S07]  /*9910*/  MOV R0, UR4 ;  /* 0x0000000400007c02 */ /* 0x000fce0008000f00 */
.L_x_232:
[----:B-1----:R1:W4:Y:S02]  /*9920*/  SYNCS.PHASECHK.TRANS64.TRYWAIT P0, [R0+URZ], R3 ;  /* 0x00000003000075a7 */ /* 0x00232400080011ff */
[----:B----4-:R-:W-:Y:S05]  /*9930*/  @!P0 NANOSLEEP.SYNCS 0x989680 ;  /* 0x009896800000895d */ /* 0x010fea0003900000 */
[----:B------:R-:W4:Y:S02]  /*9940*/  @!P0 SYNCS.PHASECHK.TRANS64 P0, [R0+URZ], R3 ;  /* 0x00000003000085a7 */ /* 0x000f2400080010ff */
[----:B----4-:R-:W-:Y:S05]  /*9950*/  @!P0 BRA `(.L_x_232) ;  /* 0xfffffffc00f08947 */ /* 0x010fea000383ffff */
[----:B------:R-:W-:Y:S05]  /*9960*/  BRA `(.L_x_233) ;  /* 0xffffffac00e87947 */ /* 0x000fea000383ffff */
.L_x_80:
[----:B------:R-:W-:-:S07]  /*9970*/  MOV R0, UR4 ;  /* 0x0000000400007c02 */ /* 0x000fce0008000f00 */
.L_x_234:
[----:B-1----:R1:W4:Y:S02]  /*9980*/  SYNCS.PHASECHK.TRANS64.TRYWAIT P0, [R0+URZ], R3 ;  /* 0x00000003000075a7 */ /* 0x00232400080011ff */
[----:B----4-:R-:W-:Y:S05]  /*9990*/  @!P0 NANOSLEEP.SYNCS 0x989680 ;  /* 0x009896800000895d */ /* 0x010fea0003900000 */
[----:B------:R-:W4:Y:S02]  /*99a0*/  @!P0 SYNCS.PHASECHK.TRANS64 P0, [R0+URZ], R3 ;  /* 0x00000003000085a7 */ /* 0x000f2400080010ff */
[----:B----4-:R-:W-:Y:S05]  /*99b0*/  @!P0 BRA `(.L_x_234) ;  /* 0xfffffffc00f08947 */ /* 0x010fea000383ffff */
[----:B------:R-:W-:Y:S05]  /*99c0*/  BRA `(.L_x_235) ;  /* 0xffffffac00f87947 */ /* 0x000fea000383ffff */
.L_x_81:
[----:B------:R-:W-:-:S07]  /*99d0*/  MOV R0, UR4 ;  /* 0x0000000400007c02 */ /* 0x000fce0008000f00 */
.L_x_236:
[----:B-1----:R1:W4:Y:S02]  /*99e0*/  SYNCS.PHASECHK.TRANS64.TRYWAIT P0, [R0+URZ], R3 ;  /* 0x00000003000075a7 */ /* 0x00232400080011ff */
[----:B----4-:R-:W-:Y:S05]  /*99f0*/  @!P0 NANOSLEEP.SYNCS 0x989680 ;  /* 0x009896800000895d */ /* 0x010fea0003900000 */
[----:B------:R-:W4:Y:S02]  /*9a00*/  @!P0 SYNCS.PHASECHK.TRANS64 P0, [R0+URZ], R3 ;  /* 0x00000003000085a7 */ /* 0x000f2400080010ff */
[----:B----4-:R-:W-:Y:S05]  /*9a10*/  @!P0 BRA `(.L_x_236) ;  /* 0xfffffffc00f08947 */ /* 0x010fea000383ffff */
[----:B------:R-:W-:Y:S05]  /*9a20*/  BRA `(.L_x_237) ;  /* 0xffffffb000087947 */ /* 0x000fea000383ffff */
.L_x_82:
[----:B------:R-:W-:-:S07]  /*9a30*/  MOV R0, UR4 ;  /* 0x0000000400007c02 */ /* 0x000fce0008000f00 */
.L_x_238:
[----:B-1----:R1:W4:Y:S02]  /*9a40*/  SYNCS.PHASECHK.TRANS64.TRYWAIT P0, [R0+URZ], R3 ;  /* 0x00000003000075a7 */ /* 0x00232400080011ff */
[----:B----4-:R-:W-:Y:S05]  /*9a50*/  @!P0 NANOSLEEP.SYNCS 0x989680 ;  /* 0x009896800000895d */ /* 0x010fea0003900000 */
[----:B------:R-:W4:Y:S02]  /*9a60*/  @!P0 SYNCS.PHASECHK.TRANS64 P0, [R0+URZ], R3 ;  /* 0x00000003000085a7 */ /* 0x000f2400080010ff */
[----:B----4-:R-:W-:Y:S05]  /*9a70*/  @!P0 BRA `(.L_x_238) ;  /* 0xfffffffc00f08947 */ /* 0x010fea000383ffff */
[----:B------:R-:W-:Y:S05]  /*9a80*/  BRA `(.L_x_239) ;  /* 0xffffffb000187947 */ /* 0x000fea000383ffff */
.L_x_83:
[----:B------:R-:W-:-:S07]  /*9a90*/  MOV R0, UR4 ;  /* 0x0000000400007c02 */ /* 0x000fce0008000f00 */
.L_x_240:
[----:B-1----:R1:W4:Y:S02]  /*9aa0*/  SYNCS.PHASECHK.TRANS64.TRYWAIT P0, [R0+URZ], R3 ;  /* 0x00000003000075a7 */ /* 0x00232400080011ff */
[----:B----4-:R-:W-:Y:S05]  /*9ab0*/  @!P0 NANOSLEEP.SYNCS 0x989680 ;  /* 0x009896800000895d */ /* 0x010fea0003900000 */
[----:B------:R-:W4:Y:S02]  /*9ac0*/  @!P0 SYNCS.PHASECHK.TRANS64 P0, [R0+URZ], R3 ;  /* 0x00000003000085a7 */ /* 0x000f2400080010ff */
[----:B----4-:R-:W-:Y:S05]  /*9ad0*/  @!P0 BRA `(.L_x_240) ;  /* 0xfffffffc00f08947 */ /* 0x010fea000383ffff */
[----:B------:R-:W-:Y:S05]  /*9ae0*/  BRA `(.L_x_241) ;  /* 0xffffffb000287947 */ /* 0x000fea000383ffff */
.L_x_84:
[----:B------:R-:W-:-:S07]  /*9af0*/  MOV R0, UR4 ;  /* 0x0000000400007c02 */ /* 0x000fce0008000f00 */
.L_x_242:
[----:B-1----:R1:W4:Y:S02]  /*9b00*/  SYNCS.PHASECHK.TRANS64.TRYWAIT P0, [R0+URZ], R3 ;  /* 0x00000003000075a7 */ /* 0x00232400080011ff */
[----:B----4-:R-:W-:Y:S05]  /*9b10*/  @!P0 NANOSLEEP.SYNCS 0x989680 ;  /* 0x009896800000895d */ /* 0x010fea0003900000 */
[----:B------:R-:W4:Y:S02]  /*9b20*/  @!P0 SYNCS.PHASECHK.TRANS64 P0, [R0+URZ], R3 ;  /* 0x00000003000085a7 */ /* 0x000f2400080010ff */
[----:B----4-:R-:W-:Y:S05]  /*9b30*/  @!P0 BRA `(.L_x_242) ;  /* 0xfffffffc00f08947 */ /* 0x010fea000383ffff */
[----:B------:R-:W-:Y:S05]  /*9b40*/  BRA `(.L_x_243) ;  /* 0xffffffb000387947 */ /* 0x000fea000383ffff */
.L_x_85:
[----:B------:R-:W-:-:S07]  /*9b50*/  MOV R0, UR4 ;  /* 0x0000000400007c02 */ /* 0x000fce0008000f00 */
.L_x_244:
[----:B-1----:R1:W4:Y:S02]  /*9b60*/  SYNCS.PHASECHK.TRANS64.TRYWAIT P0, [R0+URZ], R3 ;  /* 0x00000003000075a7 */ /* 0x00232400080011ff */
[----:B----4-:R-:W-:Y:S05]  /*9b70*/  @!P0 NANOSLEEP.SYNCS 0x989680 ;  /* 0x009896800000895d */ /* 0x010fea0003900000 */
[----:B------:R-:W4:Y:S02]  /*9b80*/  @!P0 SYNCS.PHASECHK.TRANS64 P0, [R0+URZ], R3 ;  /* 0x00000003000085a7 */ /* 0x000f2400080010ff */
[----:B----4-:R-:W-:Y:S05]  /*9b90*/  @!P0 BRA `(.L_x_244) ;  /* 0xfffffffc00f08947 */ /* 0x010fea000383ffff */
[----:B------:R-:W-:Y:S05]  /*9ba0*/  BRA `(.L_x_245) ;  /* 0xffffffb000487947 */ /* 0x000fea000383ffff */
.L_x_86:
[----:B------:R-:W-:-:S07]  /*9bb0*/  MOV R0, UR4 ;  /* 0x0000000400007c02 */ /* 0x000fce0008000f00 */
.L_x_246:
[----:B-1----:R1:W4:Y:S02]  /*9bc0*/  SYNCS.PHASECHK.TRANS64.TRYWAIT P0, [R0+URZ], R3 ;  /* 0x00000003000075a7 */ /* 0x00232400080011ff */
[----:B----4-:R-:W-:Y:S05]  /*9bd0*/  @!P0 NANOSLEEP.SYNCS 0x989680 ;  /* 0x009896800000895d */ /* 0x010fea0003900000 */
[----:B------:R-:W4:Y:S02]  /*9be0*/  @!P0 SYNCS.PHASECHK.TRANS64 P0, [R0+URZ], R3 ;  /* 0x00000003000085a7 */ /* 0x000f2400080010ff */
[----:B----4-:R-:W-:Y:S05]  /*9bf0*/  @!P0 BRA `(.L_x_246) ;  /* 0xfffffffc00f08947 */ /* 0x010fea000383ffff */
[----:B------:R-:W-:Y:S05]  /*9c00*/  BRA `(.L_x_247) ;  /* 0xffffffb000587947 */ /* 0x000fea000383ffff */
.L_x_89:
[----:B------:R-:W-:-:S07]  /*9c10*/  MOV R4, UR48 ;  /* 0x0000003000047c02 */ /* 0x000fce0008000f00 */
.L_x_248:
[----:B-1----:R1:W2:Y:S02]  /*9c20*/  SYNCS.PHASECHK.TRANS64.TRYWAIT P1, [R4+URZ+0x388], R7 ;  /* 0x00038807040075a7 */ /* 0x0022a400080211ff */
[----:B--2---:R-:W-:Y:S05]  /*9c30*/  @!P1 NANOSLEEP.SYNCS 0x989680 ;  /* 0x009896800000995d */ /* 0x004fea0003900000 */
[----:B------:R-:W2:Y:S02]  /*9c40*/  @!P1 SYNCS.PHASECHK.TRANS64 P1, [R4+URZ+0x388], R7 ;  /* 0x00038807040095a7 */ /* 0x000ea400080210ff */
[----:B--2---:R-:W-:Y:S05]  /*9c50*/  @!P1 BRA `(.L_x_248) ;  /* 0xfffffffc00f09947 */ /* 0x004fea000383ffff */
[----:B------:R-:W-:Y:S05]  /*9c60*/  BRA `(.L_x_249) ;  /* 0xffffffb000c07947 */ /* 0x000fea000383ffff */
.L_x_90:
[----:B-1----:R-:W-:-:S07]  /*9c70*/  MOV R4, UR48 ;  /* 0x0000003000047c02 */ /* 0x002fce0008000f00 */
.L_x_250:
[----:B-1----:R1:W2:Y:S02]  /*9c80*/  SYNCS.PHASECHK.TRANS64.TRYWAIT P1, [R4+URZ+0x380], R5 ;  /* 0x00038005040075a7 */ /* 0x0022a400080211ff */
[----:B--2---:R-:W-:Y:S05]  /*9c90*/  @!P1 NANOSLEEP.SYNCS 0x989680 ;  /* 0x009896800000995d */ /* 0x004fea0003900000 */
[----:B------:R-:W2:Y:S02]  /*9ca0*/  @!P1 SYNCS.PHASECHK.TRANS64 P1, [R4+URZ+0x380], R5 ;  /* 0x00038005040095a7 */ /* 0x000ea400080210ff */
[----:B--2---:R-:W-:Y:S05]  /*9cb0*/  @!P1 BRA `(.L_x_250) ;  /* 0xfffffffc00f09947 */ /* 0x004fea000383ffff */
[----:B------:R-:W-:Y:S05]  /*9cc0*/  BRA `(.L_x_251) ;  /* 0xffffffb000c87947 */ /* 0x000fea000383ffff */
.L_x_98:
[----:B------:R-:W-:-:S07]  /*9cd0*/  MOV R0, UR6 ;  /* 0x0000000600007c02 */ /* 0x000fce0008000f00 */
.L_x_252:
[----:B-1----:R1:W2:Y:S02]  /*9ce0*/  SYNCS.PHASECHK.TRANS64.TRYWAIT P0, [R0+URZ+0x380], R5 ;  /* 0x00038005000075a7 */ /* 0x0022a400080011ff */
[----:B--2---:R-:W-:Y:S05]  /*9cf0*/  @!P0 NANOSLEEP.SYNCS 0x989680 ;  /* 0x009896800000895d */ /* 0x004fea0003900000 */
[----:B------:R-:W2:Y:S02]  /*9d00*/  @!P0 SYNCS.PHASECHK.TRANS64 P0, [R0+URZ+0x380], R5 ;  /* 0x00038005000085a7 */ /* 0x000ea400080010ff */
[----:B--2---:R-:W-:Y:S05]  /*9d10*/  @!P0 BRA `(.L_x_252) ;  /* 0xfffffffc00f08947 */ /* 0x004fea000383ffff */
[----:B------:R-:W-:Y:S05]  /*9d20*/  BRA `(.L_x_253) ;  /* 0xffffffb800307947 */ /* 0x000fea000383ffff */
.L_x_99:
[----:B------:R-:W-:-:S07]  /*9d30*/  MOV R5, UR8 ;  /* 0x0000000800057c02 */ /* 0x000fce0008000f00 */
.L_x_254:
[----:B-1----:R1:W2:Y:S02]  /*9d40*/  SYNCS.PHASECHK.TRANS64.TRYWAIT P0, [R5+URZ+0x3a0], R0 ;  /* 0x0003a000050075a7 */ /* 0x0022a400080011ff */
[----:B--2---:R-:W-:Y:S05]  /*9d50*/  @!P0 NANOSLEEP.SYNCS 0x989680 ;  /* 0x009896800000895d */ /* 0x004fea0003900000 */
[----:B------:R-:W2:Y:S02]  /*9d60*/  @!P0 SYNCS.PHASECHK.TRANS64 P0, [R5+URZ+0x3a0], R0 ;  /* 0x0003a000050085a7 */ /* 0x000ea400080010ff */
[----:B--2---:R-:W-:Y:S05]  /*9d70*/  @!P0 BRA `(.L_x_254) ;  /* 0xfffffffc00f08947 */ /* 0x004fea000383ffff */
[----:B------:R-:W-:Y:S05]  /*9d80*/  BRA `(.L_x_255) ;  /* 0xffffffb8004c7947 */ /* 0x000fea000383ffff */
.L_x_102:
[----:B-1----:R-:W-:Y:S07]  /*9d90*/  MOV R0, UR7 ;  /* 0x0000000700007c02 */ /* 0x002fee0008000f00 */
.L_x_256:
[----:B-1----:R1:W2:Y:S02]  /*9da0*/  SYNCS.PHASECHK.TRANS64.TRYWAIT P0, [R0+URZ], R5 ;  /* 0x00000005000075a7 */ /* 0x0022a400080011ff */
[----:B--2---:R-:W-:Y:S05]  /*9db0*/  @!P0 NANOSLEEP.SYNCS 0x989680 ;  /* 0x009896800000895d */ /* 0x004fea0003900000 */
[----:B------:R-:W2:Y:S02]  /*9dc0*/  @!P0 SYNCS.PHASECHK.TRANS64 P0, [R0+URZ], R5 ;  /* 0x00000005000085a7 */ /* 0x000ea400080010ff */
[----:B--2---:R-:W-:Y:S05]  /*9dd0*/  @!P0 BRA `(.L_x_256) ;  /* 0xfffffffc00f08947 */ /* 0x004fea000383ffff */
[----:B------:R-:W-:Y:S05]  /*9de0*/  BRA `(.L_x_101) ;  /* 0xffffffb800707947 */ /* 0x000fea000383ffff */
.L_x_105:
[----:B------:R-:W-:-:S07]  /*9df0*/  MOV R0, UR5 ;  /* 0x0000000500007c02 */ /* 0x000fce0008000f00 */
.L_x_257:
[----:B-1----:R1:W4:Y:S02]  /*9e00*/  SYNCS.PHASECHK.TRANS64.TRYWAIT P0, [R0+URZ], R3 ;  /* 0x00000003000075a7 */ /* 0x00232400080011ff */
[----:B----4-:R-:W-:Y:S05]  /*9e10*/  @!P0 NANOSLEEP.SYNCS 0x989680 ;  /* 0x009896800000895d */ /* 0x010fea0003900000 */
[----:B------:R-:W4:Y:S02]  /*9e20*/  @!P0 SYNCS.PHASECHK.TRANS64 P0, [R0+URZ], R3 ;  /* 0x00000003000085a7 */ /* 0x000f2400080010ff */
[----:B----4-:R-:W-:Y:S05]  /*9e30*/  @!P0 BRA `(.L_x_257) ;  /* 0xfffffffc00f08947 */ /* 0x010fea000383ffff */
[----:B------:R-:W-:Y:S05]  /*9e40*/  BRA `(.L_x_258) ;  /* 0xffffffbc001c7947 */ /* 0x000fea000383ffff */
.L_x_106:
[----:B------:R-:W-:-:S07]  /*9e50*/  MOV R0, UR7 ;  /* 0x0000000700007c02 */ /* 0x000fce0008000f00 */
.L_x_259:
[----:B-1----:R1:W4:Y:S02]  /*9e60*/  SYNCS.PHASECHK.TRANS64.TRYWAIT P0, [R0+URZ], R3 ;  /* 0x00000003000075a7 */ /* 0x00232400080011ff */
[----:B----4-:R-:W-:Y:S05]  /*9e70*/  @!P0 NANOSLEEP.SYNCS 0x989680 ;  /* 0x009896800000895d */ /* 0x010fea0003900000 */
[----:B------:R-:W4:Y:S02]  /*9e80*/  @!P0 SYNCS.PHASECHK.TRANS64 P0, [R0+URZ], R3 ;  /* 0x00000003000085a7 */ /* 0x000f2400080010ff */
[----:B----4-:R-:W-:Y:S05]  /*9e90*/  @!P0 BRA `(.L_x_259) ;  /* 0xfffffffc00f08947 */ /* 0x010fea000383ffff */
[----:B------:R-:W-:Y:S05]  /*9ea0*/  BRA `(.L_x_260) ;  /* 0xffffffbc00287947 */ /* 0x000fea000383ffff */
.L_x_111:
[----:B------:R-:W-:Y:S07]  /*9eb0*/  MOV R0, UR14 ;  /* 0x0000000e00007c02 */ /* 0x000fee0008000f00 */
.L_x_261:
[----:B---3--:R3:W4:Y:S02]  /*9ec0*/  SYNCS.PHASECHK.TRANS64.TRYWAIT P0, [R0+URZ+0x380], R3 ;  /* 0x00038003000075a7 */ /* 0x00872400080011ff */
[----:B----4-:R-:W-:Y:S05]  /*9ed0*/  @!P0 NANOSLEEP.SYNCS 0x989680 ;  /* 0x009896800000895d */ /* 0x010fea0003900000 */
[----:B------:R-:W4:Y:S02]  /*9ee0*/  @!P0 SYNCS.PHASECHK.TRANS64 P0, [R0+URZ+0x380], R3 ;  /* 0x00038003000085a7 */ /* 0x000f2400080010ff */
[----:B----4-:R-:W-:Y:S05]  /*9ef0*/  @!P0 BRA `(.L_x_261) ;  /* 0xfffffffc00f08947 */ /* 0x010fea000383ffff */
[----:B------:R-:W-:Y:S05]  /*9f00*/  BRA `(.L_x_262) ;  /* 0xffffffc000207947 */ /* 0x000fea000383ffff */
.L_x_114:
[----:B------:R-:W-:Y:S07]  /*9f10*/  MOV R0, UR14 ;  /* 0x0000000e00007c02 */ /* 0x000fee0008000f00 */
.L_x_263:
[----:B-1----:R1:W3:Y:S02]  /*9f20*/  SYNCS.PHASECHK.TRANS64.TRYWAIT P0, [R0+URZ+0x378], R3 ;  /* 0x00037803000075a7 */ /* 0x0022e400080011ff */
[----:B---3--:R-:W-:Y:S05]  /*9f30*/  @!P0 NANOSLEEP.SYNCS 0x989680 ;  /* 0x009896800000895d */ /* 0x008fea0003900000 */
[----:B------:R-:W3:Y:S02]  /*9f40*/  @!P0 SYNCS.PHASECHK.TRANS64 P0, [R0+URZ+0x378], R3 ;  /* 0x00037803000085a7 */ /* 0x000ee400080010ff */
[----:B---3--:R-:W-:Y:S05]  /*9f50*/  @!P0 BRA `(.L_x_263) ;  /* 0xfffffffc00f08947 */ /* 0x008fea000383ffff */
[----:B------:R-:W-:Y:S05]  /*9f60*/  BRA `(.L_x_113) ;  /* 0xffffffc4000c7947 */ /* 0x000fea000383ffff */
.L_x_117:
[----:B------:R-:W-:Y:S07]  /*9f70*/  MOV R0, UR14 ;  /* 0x0000000e00007c02 */ /* 0x000fee0008000f00 */
.L_x_264:
[----:B-1----:R1:W2:Y:S02]  /*9f80*/  SYNCS.PHASECHK.TRANS64.TRYWAIT P2, [R0+URZ+0x368], R29 ;  /* 0x0003681d000075a7 */ /* 0x0022a400080411ff */
[----:B--2---:R-:W-:Y:S05]  /*9f90*/  @!P2 NANOSLEEP.SYNCS 0x989680 ;  /* 0x009896800000a95d */ /* 0x004fea0003900000 */
[----:B------:R-:W2:Y:S02]  /*9fa0*/  @!P2 SYNCS.PHASECHK.TRANS64 P2, [R0+URZ+0x368], R29 ;  /* 0x0003681d0000a5a7 */ /* 0x000ea400080410ff */
[----:B--2---:R-:W-:Y:S05]  /*9fb0*/  @!P2 BRA `(.L_x_264) ;  /* 0xfffffffc00f0a947 */ /* 0x004fea000383ffff */
[----:B------:R-:W-:Y:S05]  /*9fc0*/  BRA `(.L_x_265) ;  /* 0xffffffc400947947 */ /* 0x000fea000383ffff */
.L_x_120:
[----:B------:R-:W-:Y:S07]  /*9fd0*/  MOV R0, UR47 ;  /* 0x0000002f00007c02 */ /* 0x000fee0008000f00 */
.L_x_266:
[----:B-1----:R1:W2:Y:S02]  /*9fe0*/  SYNCS.PHASECHK.TRANS64.TRYWAIT P0, [R0+URZ+0x380], R3 ;  /* 0x00038003000075a7 */ /* 0x0022a400080011ff */
[----:B--2---:R-:W-:Y:S05]  /*9ff0*/  @!P0 NANOSLEEP.SYNCS 0x989680 ;  /* 0x009896800000895d */ /* 0x004fea0003900000 */
[----:B------:R-:W2:Y:S02]  /*a000*/  @!P0 SYNCS.PHASECHK.TRANS64 P0, [R0+URZ+0x380], R3 ;  /* 0x00038003000085a7 */ /* 0x000ea400080010ff */
[----:B--2---:R-:W-:Y:S05]  /*a010*/  @!P0 BRA `(.L_x_266) ;  /* 0xfffffffc00f08947 */ /* 0x004fea000383ffff */
[----:B------:R-:W-:Y:S05]  /*a020*/  BRA `(.L_x_267) ;  /* 0xffffffcc001c7947 */ /* 0x000fea000383ffff */
.L_x_131:
[----:B-1----:R-:W-:Y:S04]  /*a030*/  MOV R0, UR47 ;  /* 0x0000002f00007c02 */ /* 0x002fe80008000f00 */
[----:B------:R1:W2:Y:S03]  /*a040*/  SYNCS.PHASECHK.TRANS64.TRYWAIT P1, [R0+URZ+0x360], R5 ;  /* 0x00036005000075a7 */ /* 0x0002a600080211ff */
[----:B--2---:R-:W-:Y:S05]  /*a050*/  @!P1 NANOSLEEP.SYNCS 0x989680 ;  /* 0x009896800000995d */ /* 0x004fea0003900000 */
[----:B------:R-:W2:Y:S02]  /*a060*/  @!P1 SYNCS.PHASECHK.TRANS64 P1, [R0+URZ+0x360], R5 ;  /* 0x00036005000095a7 */ /* 0x000ea400080210ff */
[----:B--2---:R-:W-:Y:S05]  /*a070*/  @!P1 BRA `(.L_x_131) ;  /* 0xfffffffc00ec9947 */ /* 0x004fea000383ffff */
[----:B------:R-:W-:Y:S05]  /*a080*/  BRA `(.L_x_130) ;  /* 0xffffffd400fc7947 */ /* 0x000fea000383ffff */
.L_x_133:
[----:B------:R1:W1:Y:S02]  /*a090*/  SYNCS.PHASECHK.TRANS64.TRYWAIT P1, [R88+URZ+0x390], R3 ;  /* 0x00039003580075a7 */ /* 0x00026400080211ff */
[----:B-1----:R-:W-:Y:S05]  /*a0a0*/  @!P1 NANOSLEEP.SYNCS 0x989680 ;  /* 0x009896800000995d */ /* 0x002fea0003900000 */
[----:B------:R-:W1:Y:S02]  /*a0b0*/  @!P1 SYNCS.PHASECHK.TRANS64 P1, [R88+URZ+0x390], R3 ;  /* 0x00039003580095a7 */ /* 0x000e6400080210ff */
[----:B-1----:R-:W-:Y:S05]  /*a0c0*/  @!P1 BRA `(.L_x_133) ;  /* 0xfffffffc00f09947 */ /* 0x002fea000383ffff */
[----:B------:R-:W-:Y:S05]  /*a0d0*/  BRA `(.L_x_132) ;  /* 0xffffffd800387947 */ /* 0x000fea000383ffff */
        .weak           $__internal_0_$__cuda_sm10x_tcgen05_guardrail_trap_col_being_dealloced_not_returned_by_alloc
        .type           $__internal_0_$__cuda_sm10x_tcgen05_guardrail_trap_col_being_dealloced_not_returned_by_alloc,@function
        .size           $__internal_0_$__cuda_sm10x_tcgen05_guardrail_trap_col_being_dealloced_not_returned_by_alloc,($__internal_1_$__cuda_sm10x_tcgen05_guardrail_trap_phase_invalid_during_alloc - $__internal_0_$__cuda_sm10x_tcgen05_guardrail_trap_col_being_dealloced_not_returned_by_alloc)
$__internal_0_$__cuda_sm10x_tcgen05_guardrail_trap_col_being_dealloced_not_returned_by_alloc:
[----:B------:R-:W-:Y:S05]  /*a0e0*/  BPT.TRAP 0x1 ;  /* 0x000000040000795c */ /* 0x000fea0000300000 */
[----:B------:R-:W-:-:S04]  /*a0f0*/  MOV R3, 0x0 ;  /* 0x0000000000037802 */ /* 0x000fc80000000f00 */
[----:B------:R-:W-:Y:S05]  /*a100*/  RET.REL.NODEC R2 `(_ZN7cutlass13device_kernelINS_4conv6kernel13ConvUniversalINS1_16ConvProblemShapeILNS1_8OperatorE1ELi2EEENS1_10collective14CollectiveConvINS1_47MainloopSm100TmaUmmaWarpSpecializedImplicitGemmILS5_1ELi54ELi2ELi1ELi2EN4cute5tupleIJNSA_1CILi1EEESD_SD_EEEEENSB_IJNSC_ILi64EEESG_NSB_IJNSC_ILi32EEEEEEEEENS_12float_e4m3_tESK_NSA_8TiledMMAINSA_8MMA_AtomIJNSA_10MMA_TraitsINSA_19SM100_MMA_F8F6F4_SSEJSK_SK_fSG_SG_NSA_17integral_constantINSA_4UMMA5MajorELSR_0EEENSP_ISR_LSR_1EEENSP_INSQ_7ScaleInELSU_0EEESV_EEEEEENSA_6LayoutISE_NSB_IJNSC_ILi0EEESZ_SZ_EEEEENSB_IJNSA_10UnderscoreES12_S12_EEEEENS7_6detail27Sm100ImplicitGemmTileTraitsINSA_20SM90_TMA_LOAD_IM2COLENSA_14ComposedLayoutINSA_7SwizzleILi1ELi4ELi3EEENSA_18smem_ptr_flag_bitsILi8EEENSY_INSB_IJNSC_ILi8EEESH_EEENSB_IJSH_SD_EEEEEEEvEENS16_INSA_13SM90_TMA_LOADENS18_INS19_ILi2ELi4ELi3EEES1C_NSY_INSB_IJSG_S1D_EEENSB_IJSD_SG_EEEEEEEvEEEENS_8epilogue10collective18CollectiveEpilogueINS1R_23Sm100TmaWarpSpecializedILi1ELi1ELi32ELb0ELb0EEEJSJ_NSB_IJNSY_ISG_SD_EES1W_EEESK_NSB_IJNSB_IJlllEEESD_SZ_EEESK_S1Z_NS1R_6fusion15FusionCallbacksIS1V_NS20_17LinearCombinationISK_fSK_fLNS_15FloatRoundStyleE2EEESJ_S1X_JEEENSA_5SM1004TMEM4LOAD26SM100_TMEM_LOAD_16dp32b32xES17_NS18_IS1K_S1C_NSY_INSB_IJS1D_SG_EEENSB_IJSG_SD_EEEEEEENSA_39AutoVectorizingCopyWithAssumedAlignmentILi128EEENSA_21SM90_TMA_STORE_IM2COLES2D_S2F_S2F_EEEvvEEEEvNT_6ParamsE) ;  /* 0xffffff5c02bc7950 */ /* 0x000fea0003c3ffff */
        .weak           $__internal_1_$__cuda_sm10x_tcgen05_guardrail_trap_phase_invalid_during_alloc
        .type           $__internal_1_$__cuda_sm10x_tcgen05_guardrail_trap_phase_invalid_during_alloc,@function
        .size           $__internal_1_$__cuda_sm10x_tcgen05_guardrail_trap_phase_invalid_during_alloc,($__internal_2_$__cuda_sm10x_tcgen05_guardrail_trap_unallocated_columns_being_dealloced - $__internal_1_$__cuda_sm10x_tcgen05_guardrail_trap_phase_invalid_during_alloc)
$__internal_1_$__cuda_sm10x_tcgen05_guardrail_trap_phase_invalid_during_alloc:
[----:B------:R-:W-:Y:S05]  /*a110*/  BPT.TRAP 0x1 ;  /* 0x000000040000795c */ /* 0x000fea0000300000 */
[----:B------:R-:W-:-:S04]  /*a120*/  HFMA2 R3, -RZ, RZ, 0, 0 ;  /* 0x00000000ff037431 */ /* 0x000fc800000001ff */
[----:B------:R-:W-:Y:S05]  /*a130*/  RET.REL.NODEC R2 `(_ZN7cutlass13device_kernelINS_4conv6kernel13ConvUniversalINS1_16ConvProblemShapeILNS1_8OperatorE1ELi2EEENS1_10collective14CollectiveConvINS1_47MainloopSm100TmaUmmaWarpSpecializedImplicitGemmILS5_1ELi54ELi2ELi1ELi2EN4cute5tupleIJNSA_1CILi1EEESD_SD_EEEEENSB_IJNSC_ILi64EEESG_NSB_IJNSC_ILi32EEEEEEEEENS_12float_e4m3_tESK_NSA_8TiledMMAINSA_8MMA_AtomIJNSA_10MMA_TraitsINSA_19SM100_MMA_F8F6F4_SSEJSK_SK_fSG_SG_NSA_17integral_constantINSA_4UMMA5MajorELSR_0EEENSP_ISR_LSR_1EEENSP_INSQ_7ScaleInELSU_0EEESV_EEEEEENSA_6LayoutISE_NSB_IJNSC_ILi0EEESZ_SZ_EEEEENSB_IJNSA_10UnderscoreES12_S12_EEEEENS7_6detail27Sm100ImplicitGemmTileTraitsINSA_20SM90_TMA_LOAD_IM2COLENSA_14ComposedLayoutINSA_7SwizzleILi1ELi4ELi3EEENSA_18smem_ptr_flag_bitsILi8EEENSY_INSB_IJNSC_ILi8EEESH_EEENSB_IJSH_SD_EEEEEEEvEENS16_INSA_13SM90_TMA_LOADENS18_INS19_ILi2ELi4ELi3EEES1C_NSY_INSB_IJSG_S1D_EEENSB_IJSD_SG_EEEEEEEvEEEENS_8epilogue10collective18CollectiveEpilogueINS1R_23Sm100TmaWarpSpecializedILi1ELi1ELi32ELb0ELb0EEEJSJ_NSB_IJNSY_ISG_SD_EES1W_EEESK_NSB_IJNSB_IJlllEEESD_SZ_EEESK_S1Z_NS1R_6fusion15FusionCallbacksIS1V_NS20_17LinearCombinationISK_fSK_fLNS_15FloatRoundStyleE2EEESJ_S1X_JEEENSA_5SM1004TMEM4LOAD26SM100_TMEM_LOAD_16dp32b32xES17_NS18_IS1K_S1C_NSY_INSB_IJS1D_SG_EEENSB_IJSG_SD_EEEEEEENSA_39AutoVectorizingCopyWithAssumedAlignmentILi128EEENSA_21SM90_TMA_STORE_IM2COLES2D_S2F_S2F_EEEvvEEEEvNT_6ParamsE) ;  /* 0xffffff5c02b07950 */ /* 0x000fea0003c3ffff */
        .weak           $__internal_2_$__cuda_sm10x_tcgen05_guardrail_trap_unallocated_columns_being_dealloced
        .type           $__internal_2_$__cuda_sm10x_tcgen05_guardrail_trap_unallocated_columns_being_dealloced,@function
        .size           $__internal_2_$__cuda_sm10x_tcgen05_guardrail_trap_unallocated_columns_being_dealloced,(.L_x_269 - $__internal_2_$__cuda_sm10x_tcgen05_guardrail_trap_unallocated_columns_being_dealloced)
$__internal_2_$__cuda_sm10x_tcgen05_guardrail_trap_unallocated_columns_being_dealloced:
[----:B------:R-:W-:Y:S05]  /*a140*/  BPT.TRAP 0x1 ;  /* 0x000000040000795c */ /* 0x000fea0000300000 */
[----:B------:R-:W-:-:S04]  /*a150*/  MOV R3, 0x0 ;  /* 0x0000000000037802 */ /* 0x000fc80000000f00 */
[----:B------:R-:W-:Y:S05]  /*a160*/  RET.REL.NODEC R2 `(_ZN7cutlass13device_kernelINS_4conv6kernel13ConvUniversalINS1_16ConvProblemShapeILNS1_8OperatorE1ELi2EEENS1_10collective14CollectiveConvINS1_47MainloopSm100TmaUmmaWarpSpecializedImplicitGemmILS5_1ELi54ELi2ELi1ELi2EN4cute5tupleIJNSA_1CILi1EEESD_SD_EEEEENSB_IJNSC_ILi64EEESG_NSB_IJNSC_ILi32EEEEEEEEENS_12float_e4m3_tESK_NSA_8TiledMMAINSA_8MMA_AtomIJNSA_10MMA_TraitsINSA_19SM100_MMA_F8F6F4_SSEJSK_SK_fSG_SG_NSA_17integral_constantINSA_4UMMA5MajorELSR_0EEENSP_ISR_LSR_1EEENSP_INSQ_7ScaleInELSU_0EEESV_EEEEEENSA_6LayoutISE_NSB_IJNSC_ILi0EEESZ_SZ_EEEEENSB_IJNSA_10UnderscoreES12_S12_EEEEENS7_6detail27Sm100ImplicitGemmTileTraitsINSA_20SM90_TMA_LOAD_IM2COLENSA_14ComposedLayoutINSA_7SwizzleILi1ELi4ELi3EEENSA_18smem_ptr_flag_bitsILi8EEENSY_INSB_IJNSC_ILi8EEESH_EEENSB_IJSH_SD_EEEEEEEvEENS16_INSA_13SM90_TMA_LOADENS18_INS19_ILi2ELi4ELi3EEES1C_NSY_INSB_IJSG_S1D_EEENSB_IJSD_SG_EEEEEEEvEEEENS_8epilogue10collective18CollectiveEpilogueINS1R_23Sm100TmaWarpSpecializedILi1ELi1ELi32ELb0ELb0EEEJSJ_NSB_IJNSY_ISG_SD_EES1W_EEESK_NSB_IJNSB_IJlllEEESD_SZ_EEESK_S1Z_NS1R_6fusion15FusionCallbacksIS1V_NS20_17LinearCombinationISK_fSK_fLNS_15FloatRoundStyleE2EEESJ_S1X_JEEENSA_5SM1004TMEM4LOAD26SM100_TMEM_LOAD_16dp32b32xES17_NS18_IS1K_S1C_NSY_INSB_IJS1D_SG_EEENSB_IJSG_SD_EEEEEEENSA_39AutoVectorizingCopyWithAssumedAlignmentILi128EEENSA_21SM90_TMA_STORE_IM2COLES2D_S2F_S2F_EEEvvEEEEvNT_6ParamsE) ;  /* 0xffffff5c02a47950 */ /* 0x000fea0003c3ffff */
.L_x_268:
[----:B------:R-:W-:-:S00]  /*a170*/  BRA `(.L_x_268) ;  /* 0xfffffffc00fc7947 */ /* 0x000fc0000383ffff */
[----:B------:R-:W-:-:S00]  /*a180*/  NOP ;  /* 0x0000000000007918 */ /* 0x000fc00000000000 */
[----:B------:R-:W-:-:S00]  /*a190*/  NOP ;  /* 0x0000000000007918 */ /* 0x000fc00000000000 */
[----:B------:R-:W-:-:S00]  /*a1a0*/  NOP ;  /* 0x0000000000007918 */ /* 0x000fc00000000000 */
[----:B------:R-:W-:-:S00]  /*a1b0*/  NOP ;  /* 0x0000000000007918 */ /* 0x000fc00000000000 */
[----:B------:R-:W-:-:S00]  /*a1c0*/  NOP ;  /* 0x0000000000007918 */ /* 0x000fc00000000000 */
[----:B------:R-:W-:-:S00]  /*a1d0*/  NOP ;  /* 0x0000000000007918 */ /* 0x000fc00000000000 */
[----:B------:R-:W-:-:S00]  /*a1e0*/  NOP ;  /* 0x0000000000007918 */ /* 0x000fc00000000000 */
[----:B------:R-:W-:-:S00]  /*a1f0*/  NOP ;  /* 0x0000000000007918 */ /* 0x000fc00000000000 */
.L_x_269:


//--------------------- .nv.global.init           --------------------------
	.section	.nv.global.init,"aw",@progbits
.nv.global.init:
	.type		$str$29,@object
	.size		$str$29,($str$30 - $str$29)
$str$29:
        /*0000*/ 	.byte	0x28, 0x61, 0x64, 0x64, 0x72, 0x65, 0x73, 0x73, 0x20, 0x26, 0x20, 0x6d, 0x61, 0x73, 0x6b, 0x29
        /*0010*/ 	.byte	0x20, 0x3d, 0x3d, 0x20, 0x30, 0x00
	.type		$str$30,@object
	.size		$str$30,($str$28 - $str$30)
$str$30:
        /*0016*/ 	.byte	0x2f, 0x74, 0x6d, 0x70, 0x2f, 0x63, 0x75, 0x74, 0x6c, 0x61, 0x73, 0x73, 0x5f, 0x73, 0x77, 0x65
        /*0026*/ 	.byte	0x65, 0x70, 0x5f, 0x73, 0x72, 0x63, 0x2f, 0x69, 0x6e, 0x63, 0x6c, 0x75, 0x64, 0x65, 0x2f, 0x63
        /*0036*/ 	.byte	0x75, 0x74, 0x65, 0x2f, 0x70, 0x6f, 0x69, 0x6e, 0x74, 0x65, 0x72, 0x5f, 0x66, 0x6c, 0x61, 0x67
        /*0046*/ 	.byte	0x67, 0x65, 0x64, 0x2e, 0x68, 0x70, 0x70, 0x00
	.type		$str$28,@object
	.size		$str$28,($str$27 - $str$28)
$str$28:
        /*004e*/ 	.byte	0x2f, 0x74, 0x6d, 0x70, 0x2f, 0x63, 0x75, 0x74, 0x6c, 0x61, 0x73, 0x73, 0x5f, 0x73, 0x77, 0x65
        /*005e*/ 	.byte	0x65, 0x70, 0x5f, 0x73, 0x72, 0x63, 0x2f, 0x69, 0x6e, 0x63, 0x6c, 0x75, 0x64, 0x65, 0x2f, 0x63
        /*006e*/ 	.byte	0x75, 0x74, 0x65, 0x2f, 0x61, 0x74, 0x6f, 0x6d, 0x2f, 0x63, 0x6f, 0x70, 0x79, 0x5f, 0x74, 0x72
        /*007e*/ 	.byte	0x61, 0x69, 0x74, 0x73, 0x5f, 0x73, 0x6d, 0x31, 0x30, 0x30, 0x2e, 0x68, 0x70, 0x70, 0x00
	.type		$str$27,@object
	.size		$str$27,(__unnamed_1 - $str$27)
$str$27:
        /*008d*/ 	.byte	0x28, 0x28, 0x75, 0x69, 0x6e, 0x74, 0x33, 0x32, 0x5f, 0x74, 0x28, 0x74, 0x68, 0x72, 0x65, 0x61
        /*009d*/ 	.byte	0x64, 0x49, 0x64, 0x78, 0x2e, 0x78, 0x29, 0x20, 0x2f, 0x20, 0x33, 0x32, 0x29, 0x20, 0x25, 0x20
        /*00ad*/ 	.byte	0x34, 0x29, 0x20, 0x3d, 0x3d, 0x20, 0x28, 0x28, 0x28, 0x74, 0x6d, 0x65, 0x6d, 0x5f, 0x61, 0x64
        /*00bd*/ 	.byte	0x64, 0x72, 0x20, 0x3e, 0x3e, 0x20, 0x31, 0x36, 0x29, 0x20, 0x2f, 0x20, 0x33, 0x32, 0x29, 0x20
        /*00cd*/ 	.byte	0x25, 0x20, 0x34, 0x29, 0x00
	.type		__unnamed_1,@object
	.size		__unnamed_1,(__unnamed_2 - __unnamed_1)
__unnamed_1:
        /*00d2*/ 	.byte	0x61, 0x75, 0x74, 0x6f, 0x20, 0x63, 0x75, 0x74, 0x65, 0x3a, 0x3a, 0x61, 0x73, 0x5f, 0x70, 0x6f
        /* <DEDUP_REMOVED lines=24> */
        /*0262*/ 	.byte	0x3c, 0x34, 0x30, 0x39, 0x36, 0x3e, 0x3e, 0x3e, 0x3e, 0x5d, 0x00
	.type		__unnamed_2,@object
	.size		__unnamed_2,(.L_2 - __unnamed_2)
__unnamed_2:
        /* <DEDUP_REMOVED lines=40> */
        /*04ed*/ 	.byte	0x74, 0x65, 0x3a, 0x3a, 0x43, 0x3c, 0x30, 0x3e, 0x3e, 0x3e, 0x3e, 0x5d, 0x00
.L_2:


//--------------------- .nv.shared._ZN7cutlass13device_kernelINS_4conv6kernel13ConvUniversalINS1_16ConvProblemShapeILNS1_8OperatorE1ELi2EEENS1_10collective14CollectiveConvINS1_47MainloopSm100TmaUmmaWarpSpecializedImplicitGemmILS5_1ELi54ELi2ELi1ELi2EN4cute5tupleIJNSA_1CILi1EEESD_SD_EEEEENSB_IJNSC_ILi64EEESG_NSB_IJNSC_ILi32EEEEEEEEENS_12float_e4m3_tESK_NSA_8TiledMMAINSA_8MMA_AtomIJNSA_10MMA_TraitsINSA_19SM100_MMA_F8F6F4_SSEJSK_SK_fSG_SG_NSA_17integral_constantINSA_4UMMA5MajorELSR_0EEENSP_ISR_LSR_1EEENSP_INSQ_7ScaleInELSU_0EEESV_EEEEEENSA_6LayoutISE_NSB_IJNSC_ILi0EEESZ_SZ_EEEEENSB_IJNSA_10UnderscoreES12_S12_EEEEENS7_6detail27Sm100ImplicitGemmTileTraitsINSA_20SM90_TMA_LOAD_IM2COLENSA_14ComposedLayoutINSA_7SwizzleILi1ELi4ELi3EEENSA_18smem_ptr_flag_bitsILi8EEENSY_INSB_IJNSC_ILi8EEESH_EEENSB_IJSH_SD_EEEEEEEvEENS16_INSA_13SM90_TMA_LOADENS18_INS19_ILi2ELi4ELi3EEES1C_NSY_INSB_IJSG_S1D_EEENSB_IJSD_SG_EEEEEEEvEEEENS_8epilogue10collective18CollectiveEpilogueINS1R_23Sm100TmaWarpSpecializedILi1ELi1ELi32ELb0ELb0EEEJSJ_NSB_IJNSY_ISG_SD_EES1W_EEESK_NSB_IJNSB_IJlllEEESD_SZ_EEESK_S1Z_NS1R_6fusion15FusionCallbacksIS1V_NS20_17LinearCombinationISK_fSK_fLNS_15FloatRoundStyleE2EEESJ_S1X_JEEENSA_5SM1004TMEM4LOAD26SM100_TMEM_LOAD_16dp32b32xES17_NS18_IS1K_S1C_NSY_INSB_IJS1D_SG_EEENSB_IJSG_SD_EEEEEEENSA_39AutoVectorizingCopyWithAssumedAlignmentILi128EEENSA_21SM90_TMA_STORE_IM2COLES2D_S2F_S2F_EEEvvEEEEvNT_6ParamsE --------------------------
	.section	.nv.shared._ZN7cutlass13device_kernelINS_4conv6kernel13ConvUniversalINS1_16ConvProblemShapeILNS1_8OperatorE1ELi2EEENS1_10collective14CollectiveConvINS1_47MainloopSm100TmaUmmaWarpSpecializedImplicitGemmILS5_1ELi54ELi2ELi1ELi2EN4cute5tupleIJNSA_1CILi1EEESD_SD_EEEEENSB_IJNSC_ILi64EEESG_NSB_IJNSC_ILi32EEEEEEEEENS_12float_e4m3_tESK_NSA_8TiledMMAINSA_8MMA_AtomIJNSA_10MMA_TraitsINSA_19SM100_MMA_F8F6F4_SSEJSK_SK_fSG_SG_NSA_17integral_constantINSA_4UMMA5MajorELSR_0EEENSP_ISR_LSR_1EEENSP_INSQ_7ScaleInELSU_0EEESV_EEEEEENSA_6LayoutISE_NSB_IJNSC_ILi0EEESZ_SZ_EEEEENSB_IJNSA_10UnderscoreES12_S12_EEEEENS7_6detail27Sm100ImplicitGemmTileTraitsINSA_20SM90_TMA_LOAD_IM2COLENSA_14ComposedLayoutINSA_7SwizzleILi1ELi4ELi3EEENSA_18smem_ptr_flag_bitsILi8EEENSY_INSB_IJNSC_ILi8EEESH_EEENSB_IJSH_SD_EEEEEEEvEENS16_INSA_13SM90_TMA_LOADENS18_INS19_ILi2ELi4ELi3EEES1C_NSY_INSB_IJSG_S1D_EEENSB_IJSD_SG_EEEEEEEvEEEENS_8epilogue10collective18CollectiveEpilogueINS1R_23Sm100TmaWarpSpecializedILi1ELi1ELi32ELb0ELb0EEEJSJ_NSB_IJNSY_ISG_SD_EES1W_EEESK_NSB_IJNSB_IJlllEEESD_SZ_EEESK_S1Z_NS1R_6fusion15FusionCallbacksIS1V_NS20_17LinearCombinationISK_fSK_fLNS_15FloatRoundStyleE2EEESJ_S1X_JEEENSA_5SM1004TMEM4LOAD26SM100_TMEM_LOAD_16dp32b32xES17_NS18_IS1K_S1C_NSY_INSB_IJS1D_SG_EEENSB_IJSG_SD_EEEEEEENSA_39AutoVectorizingCopyWithAssumedAlignmentILi128EEENSA_21SM90_TMA_STORE_IM2COLES2D_S2F_S2F_EEEvvEEEEvNT_6ParamsE,"aw",@nobits
	.sectionflags	@""
	.align	16
	.zero		1024


//--------------------- .nv.shared.reserved.0     --------------------------
	.section	.nv.shared.reserved.0,"aw",@nobits
	.weak		__nv_reservedSMEM_offset_0_alias
	.size		__nv_reservedSMEM_offset_0_alias, 0, 64
	.other		__nv_reservedSMEM_offset_0_alias,@"STO_CUDA_RESERVED_SHARED STV_DEFAULT"
__nv_reservedSMEM_offset_0_alias:
	.zero		0
.nv.shared.reserved.0:
	.zero		64
	.weak		__nv_reservedSMEM_tcgen05_partition
	.type		__nv_reservedSMEM_tcgen05_partition,@object
	.size		__nv_reservedSMEM_tcgen05_partition,(.L_0 - __nv_reservedSMEM_tcgen05_partition)
__nv_reservedSMEM_tcgen05_partition:
	.zero		32
.L_0:


//--------------------- .nv.global                --------------------------
	.section	.nv.global,"aw",@nobits
.nv.global:
	.type		_ZN39_INTERNAL_2e511e37_4_k_cu_b6b57b90_31874cute1_E,@object
	.size		_ZN39_INTERNAL_2e511e37_4_k_cu_b6b57b90_31874cute1_E,(_ZN39_INTERNAL_2e511e37_4_k_cu_b6b57b90_31874cuda3std3__45__cpo6cbeginE - _ZN39_INTERNAL_2e511e37_4_k_cu_b6b57b90_31874cute1_E)
_ZN39_INTERNAL_2e511e37_4_k_cu_b6b57b90_31874cute1_E:
	.zero		1
	.type		_ZN39_INTERNAL_2e511e37_4_k_cu_b6b57b90_31874cuda3std3__45__cpo6cbeginE,@object
	.size		_ZN39_INTERNAL_2e511e37_4_k_cu_b6b57b90_31874cuda3std3__45__cpo6cbeginE,(_ZN39_INTERNAL_2e511e37_4_k_cu_b6b57b90_31874cuda3std3__48in_placeE - _ZN39_INTERNAL_2e511e37_4_k_cu_b6b57b90_31874cuda3std3__45__cpo6cbeginE)
_ZN39_INTERNAL_2e511e37_4_k_cu_b6b57b90_31874cuda3std3__45__cpo6cbeginE:
	.zero		1
	.type		_ZN39_INTERNAL_2e511e37_4_k_cu_b6b57b90_31874cuda3std3__48in_placeE,@object
	.size		_ZN39_INTERNAL_2e511e37_4_k_cu_b6b57b90_31874cuda3std3__48in_placeE,(_ZN39_INTERNAL_2e511e37_4_k_cu_b6b57b90_31874cuda3std6ranges3__45__cpo9iter_moveE - _ZN39_INTERNAL_2e511e37_4_k_cu_b6b57b90_31874cuda3std3__48in_placeE)
_ZN39_INTERNAL_2e511e37_4_k_cu_b6b57b90_31874cuda3std3__48in_placeE:
	.zero		1
	.type		_ZN39_INTERNAL_2e511e37_4_k_cu_b6b57b90_31874cuda3std6ranges3__45__cpo9iter_moveE,@object
	.size		_ZN39_INTERNAL_2e511e37_4_k_cu_b6b57b90_31874cuda3std6ranges3__45__cpo9iter_moveE,(_ZN39_INTERNAL_2e511e37_4_k_cu_b6b57b90_31874cuda3std3__45__cpo5beginE - _ZN39_INTERNAL_2e511e37_4_k_cu_b6b57b90_31874cuda3std6ranges3__45__cpo9iter_moveE)
_ZN39_INTERNAL_2e511e37_4_k_cu_b6b57b90_31874cuda3std6ranges3__45__cpo9iter_moveE:
	.zero		1
	.type		_ZN39_INTERNAL_2e511e37_4_k_cu_b6b57b90_31874cuda3std3__45__cpo5beginE,@object
	.size		_ZN39_INTERNAL_2e511e37_4_k_cu_b6b57b90_31874cuda3std3__45__cpo5beginE,(_ZN39_INTERNAL_2e511e37_4_k_cu_b6b57b90_31874cuda3std3__441_GLOBAL__N__2e511e37_4_k_cu_b6b57b90_31876ignoreE - _ZN39_INTERNAL_2e511e37_4_k_cu_b6b57b90_31874cuda3std3__45__cpo5beginE)
_ZN39_INTERNAL_2e511e37_4_k_cu_b6b57b90_31874cuda3std3__45__cpo5beginE:
	.zero		1
	.type		_ZN39_INTERNAL_2e511e37_4_k_cu_b6b57b90_31874cuda3std3__441_GLOBAL__N__2e511e37_4_k_cu_b6b57b90_31876ignoreE,@object
	.size		_ZN39_INTERNAL_2e511e37_4_k_cu_b6b57b90_31874cuda3std3__441_GLOBAL__N__2e511e37_4_k_cu_b6b57b90_31876ignoreE,(_ZN39_INTERNAL_2e511e37_4_k_cu_b6b57b90_31874cute7productE - _ZN39_INTERNAL_2e511e37_4_k_cu_b6b57b90_31874cuda3std3__441_GLOBAL__N__2e511e37_4_k_cu_b6b57b90_31876ignoreE)
_ZN39_INTERNAL_2e511e37_4_k_cu_b6b57b90_31874cuda3std3__441_GLOBAL__N__2e511e37_4_k_cu_b6b57b90_31876ignoreE:
	.zero		1
	.type		_ZN39_INTERNAL_2e511e37_4_k_cu_b6b57b90_31874cute7productE,@object
	.size		_ZN39_INTERNAL_2e511e37_4_k_cu_b6b57b90_31874cute7productE,(_ZN39_INTERNAL_2e511e37_4_k_cu_b6b57b90_31874cuda3std3__45__cpo3endE - _ZN39_INTERNAL_2e511e37_4_k_cu_b6b57b90_31874cute7productE)
_ZN39_INTERNAL_2e511e37_4_k_cu_b6b57b90_31874cute7productE:
	.zero		1
	.type		_ZN39_INTERNAL_2e511e37_4_k_cu_b6b57b90_31874cuda3std3__45__cpo3endE,@object
	.size		_ZN39_INTERNAL_2e511e37_4_k_cu_b6b57b90_31874cuda3std3__45__cpo3endE,(_ZN39_INTERNAL_2e511e37_4_k_cu_b6b57b90_31874cuda3std3__419piecewise_constructE - _ZN39_INTERNAL_2e511e37_4_k_cu_b6b57b90_31874cuda3std3__45__cpo3endE)
_ZN39_INTERNAL_2e511e37_4_k_cu_b6b57b90_31874cuda3std3__45__cpo3endE:
	.zero		1
	.type		_ZN39_INTERNAL_2e511e37_4_k_cu_b6b57b90_31874cuda3std3__419piecewise_constructE,@object
	.size		_ZN39_INTERNAL_2e511e37_4_k_cu_b6b57b90_31874cuda3std3__419piecewise_constructE,(_ZN39_INTERNAL_2e511e37_4_k_cu_b6b57b90_31874cuda3std3__45__cpo4cendE - _ZN39_INTERNAL_2e511e37_4_k_cu_b6b57b90_31874cuda3std3__419piecewise_constructE)
_ZN39_INTERNAL_2e511e37_4_k_cu_b6b57b90_31874cuda3std3__419piecewise_constructE:
	.zero		1
	.type		_ZN39_INTERNAL_2e511e37_4_k_cu_b6b57b90_31874cuda3std3__45__cpo4cendE,@object
	.size		_ZN39_INTERNAL_2e511e37_4_k_cu_b6b57b90_31874cuda3std3__45__cpo4cendE,(_ZN39_INTERNAL_2e511e37_4_k_cu_b6b57b90_31874cuda3std6ranges3__45__cpo4swapE - _ZN39_INTERNAL_2e511e37_4_k_cu_b6b57b90_31874cuda3std3__45__cpo4cendE)
_ZN39_INTERNAL_2e511e37_4_k_cu_b6b57b90_31874cuda3std3__45__cpo4cendE:
	.zero		1
	.type		_ZN39_INTERNAL_2e511e37_4_k_cu_b6b57b90_31874cuda3std6ranges3__45__cpo4swapE,@object
	.size		_ZN39_INTERNAL_2e511e37_4_k_cu_b6b57b90_31874cuda3std6ranges3__45__cpo4swapE,(.L_10 - _ZN39_INTERNAL_2e511e37_4_k_cu_b6b57b90_31874cuda3std6ranges3__45__cpo4swapE)
_ZN39_INTERNAL_2e511e37_4_k_cu_b6b57b90_31874cuda3std6ranges3__45__cpo4swapE:
	.zero		1
.L_10:


//--------------------- .nv.constant0._ZN7cutlass13device_kernelINS_4conv6kernel13ConvUniversalINS1_16ConvProblemShapeILNS1_8OperatorE1ELi2EEENS1_10collective14CollectiveConvINS1_47MainloopSm100TmaUmmaWarpSpecializedImplicitGemmILS5_1ELi54ELi2ELi1ELi2EN4cute5tupleIJNSA_1CILi1EEESD_SD_EEEEENSB_IJNSC_ILi64EEESG_NSB_IJNSC_ILi32EEEEEEEEENS_12float_e4m3_tESK_NSA_8TiledMMAINSA_8MMA_AtomIJNSA_10MMA_TraitsINSA_19SM100_MMA_F8F6F4_SSEJSK_SK_fSG_SG_NSA_17integral_constantINSA_4UMMA5MajorELSR_0EEENSP_ISR_LSR_1EEENSP_INSQ_7ScaleInELSU_0EEESV_EEEEEENSA_6LayoutISE_NSB_IJNSC_ILi0EEESZ_SZ_EEEEENSB_IJNSA_10UnderscoreES12_S12_EEEEENS7_6detail27Sm100ImplicitGemmTileTraitsINSA_20SM90_TMA_LOAD_IM2COLENSA_14ComposedLayoutINSA_7SwizzleILi1ELi4ELi3EEENSA_18smem_ptr_flag_bitsILi8EEENSY_INSB_IJNSC_ILi8EEESH_EEENSB_IJSH_SD_EEEEEEEvEENS16_INSA_13SM90_TMA_LOADENS18_INS19_ILi2ELi4ELi3EEES1C_NSY_INSB_IJSG_S1D_EEENSB_IJSD_SG_EEEEEEEvEEEENS_8epilogue10collective18CollectiveEpilogueINS1R_23Sm100TmaWarpSpecializedILi1ELi1ELi32ELb0ELb0EEEJSJ_NSB_IJNSY_ISG_SD_EES1W_EEESK_NSB_IJNSB_IJlllEEESD_SZ_EEESK_S1Z_NS1R_6fusion15FusionCallbacksIS1V_NS20_17LinearCombinationISK_fSK_fLNS_15FloatRoundStyleE2EEESJ_S1X_JEEENSA_5SM1004TMEM4LOAD26SM100_TMEM_LOAD_16dp32b32xES17_NS18_IS1K_S1C_NSY_INSB_IJS1D_SG_EEENSB_IJSG_SD_EEEEEEENSA_39AutoVectorizingCopyWithAssumedAlignmentILi128EEENSA_21SM90_TMA_STORE_IM2COLES2D_S2F_S2F_EEEvvEEEEvNT_6ParamsE --------------------------
	.section	.nv.constant0._ZN7cutlass13device_kernelINS_4conv6kernel13ConvUniversalINS1_16ConvProblemShapeILNS1_8OperatorE1ELi2EEENS1_10collective14CollectiveConvINS1_47MainloopSm100TmaUmmaWarpSpecializedImplicitGemmILS5_1ELi54ELi2ELi1ELi2EN4cute5tupleIJNSA_1CILi1EEESD_SD_EEEEENSB_IJNSC_ILi64EEESG_NSB_IJNSC_ILi32EEEEEEEEENS_12float_e4m3_tESK_NSA_8TiledMMAINSA_8MMA_AtomIJNSA_10MMA_TraitsINSA_19SM100_MMA_F8F6F4_SSEJSK_SK_fSG_SG_NSA_17integral_constantINSA_4UMMA5MajorELSR_0EEENSP_ISR_LSR_1EEENSP_INSQ_7ScaleInELSU_0EEESV_EEEEEENSA_6LayoutISE_NSB_IJNSC_ILi0EEESZ_SZ_EEEEENSB_IJNSA_10UnderscoreES12_S12_EEEEENS7_6detail27Sm100ImplicitGemmTileTraitsINSA_20SM90_TMA_LOAD_IM2COLENSA_14ComposedLayoutINSA_7SwizzleILi1ELi4ELi3EEENSA_18smem_ptr_flag_bitsILi8EEENSY_INSB_IJNSC_ILi8EEESH_EEENSB_IJSH_SD_EEEEEEEvEENS16_INSA_13SM90_TMA_LOADENS18_INS19_ILi2ELi4ELi3EEES1C_NSY_INSB_IJSG_S1D_EEENSB_IJSD_SG_EEEEEEEvEEEENS_8epilogue10collective18CollectiveEpilogueINS1R_23Sm100TmaWarpSpecializedILi1ELi1ELi32ELb0ELb0EEEJSJ_NSB_IJNSY_ISG_SD_EES1W_EEESK_NSB_IJNSB_IJlllEEESD_SZ_EEESK_S1Z_NS1R_6fusion15FusionCallbacksIS1V_NS20_17LinearCombinationISK_fSK_fLNS_15FloatRoundStyleE2EEESJ_S1X_JEEENSA_5SM1004TMEM4LOAD26SM100_TMEM_LOAD_16dp32b32xES17_NS18_IS1K_S1C_NSY_INSB_IJS1D_SG_EEENSB_IJSG_SD_EEEEEEENSA_39AutoVectorizingCopyWithAssumedAlignmentILi128EEENSA_21SM90_TMA_STORE_IM2COLES2D_S2F_S2F_EEEvvEEEEvNT_6ParamsE,"a",@progbits
	.sectionflags	@""
	.align	4
.nv.constant0._ZN7cutlass13device_kernelINS_4conv6kernel13ConvUniversalINS1_16ConvProblemShapeILNS1_8OperatorE1ELi2EEENS1_10collective14CollectiveConvINS1_47MainloopSm100TmaUmmaWarpSpecializedImplicitGemmILS5_1ELi54ELi2ELi1ELi2EN4cute5tupleIJNSA_1CILi1EEESD_SD_EEEEENSB_IJNSC_ILi64EEESG_NSB_IJNSC_ILi32EEEEEEEEENS_12float_e4m3_tESK_NSA_8TiledMMAINSA_8MMA_AtomIJNSA_10MMA_TraitsINSA_19SM100_MMA_F8F6F4_SSEJSK_SK_fSG_SG_NSA_17integral_constantINSA_4UMMA5MajorELSR_0EEENSP_ISR_LSR_1EEENSP_INSQ_7ScaleInELSU_0EEESV_EEEEEENSA_6LayoutISE_NSB_IJNSC_ILi0EEESZ_SZ_EEEEENSB_IJNSA_10UnderscoreES12_S12_EEEEENS7_6detail27Sm100ImplicitGemmTileTraitsINSA_20SM90_TMA_LOAD_IM2COLENSA_14ComposedLayoutINSA_7SwizzleILi1ELi4ELi3EEENSA_18smem_ptr_flag_bitsILi8EEENSY_INSB_IJNSC_ILi8EEESH_EEENSB_IJSH_SD_EEEEEEEvEENS16_INSA_13SM90_TMA_LOADENS18_INS19_ILi2ELi4ELi3EEES1C_NSY_INSB_IJSG_S1D_EEENSB_IJSD_SG_EEEEEEEvEEEENS_8epilogue10collective18CollectiveEpilogueINS1R_23Sm100TmaWarpSpecializedILi1ELi1ELi32ELb0ELb0EEEJSJ_NSB_IJNSY_ISG_SD_EES1W_EEESK_NSB_IJNSB_IJlllEEESD_SZ_EEESK_S1Z_NS1R_6fusion15FusionCallbacksIS1V_NS20_17LinearCombinationISK_fSK_fLNS_15FloatRoundStyleE2EEESJ_S1X_JEEENSA_5SM1004TMEM4LOAD26SM100_TMEM_LOAD_16dp32b32xES17_NS18_IS1K_S1C_NSY_INSB_IJS1D_SG_EEENSB_IJSG_SD_EEEEEEENSA_39AutoVectorizingCopyWithAssumedAlignmentILi128EEENSA_21SM90_TMA_STORE_IM2COLES2D_S2F_S2F_EEEvvEEEEvNT_6ParamsE:
	.zero		2944


//--------------------- SYMBOLS --------------------------

	.type		.nv.reservedSmem.offset0,@object
	.size		.nv.reservedSmem.offset0,0x4
	.type		.nv.reservedSmem.cap,@object
	.size		.nv.reservedSmem.cap,0x4
	.type		__assertfail,@function
